	.target	sm_100a

	.elftype	@"ET_EXEC"


//--------------------- .note.nv.tkinfo           --------------------------
	.section	.note.nv.tkinfo,"",@"SHT_NOTE"
	.sectionflags	@"SHF_NOTE_NV_TKINFO"
	.tkinfo
        /*0018*/ 	.word	0x00000081
        /*0030*/ 	.string	""
        /*0030*/ 	.string	"ptxas-blackwell"
        /*0030*/ 	.string	"Cuda compilation tools, release 12.9, V12.9.86"
        /*0030*/ 	.string	"Build cuda_12.9.r12.9/compiler.36037853_0"
        /*0030*/ 	.string	"-v  -suppress-debug-info  -lineinfo  -arch sm_100a "



//--------------------- .note.nv.cuver            --------------------------
	.section	.note.nv.cuver,"",@"SHT_NOTE"
	.sectionflags	@"SHF_NOTE_NV_CUVER"
        /*0018*/ 	.short	0x0001
        /*001a*/ 	.short	0x0064
        /*001c*/ 	.short	0x0001
        /*001e*/ 	.short	0x0000
        /*0020*/ 	.short	0x0001
        /*0022*/ 	.short	0x0000


//--------------------- .nv.info                  --------------------------
	.section	.nv.info,"",@"SHT_CUDA_INFO"
	.align	4


	//----- nvinfo : EIATTR_REGCOUNT
	.align		4
        /*0000*/ 	.byte	0x04, 0x2f
        /*0002*/ 	.short	(.L_4 - .L_3)
	.align		4
.L_3:
        /*0004*/ 	.word	index@(gluon_tcgen05)
        /*0008*/ 	.word	0x00000027


	//----- nvinfo : EIATTR_FRAME_SIZE
	.align		4
.L_4:
        /*000c*/ 	.byte	0x04, 0x11
        /*000e*/ 	.short	(.L_6 - .L_5)
	.align		4
.L_5:
        /*0010*/ 	.word	index@($__internal_2_$__cuda_sm10x_tcgen05_guardrail_trap_unallocated_columns_being_dealloced)
        /*0014*/ 	.word	0x00000000


	//----- nvinfo : EIATTR_FRAME_SIZE
	.align		4
.L_6:
        /*0018*/ 	.byte	0x04, 0x11
        /*001a*/ 	.short	(.L_8 - .L_7)
	.align		4
.L_7:
        /*001c*/ 	.word	index@($__internal_1_$__cuda_sm10x_tcgen05_guardrail_trap_phase_invalid_during_alloc)
        /*0020*/ 	.word	0x00000000


	//----- nvinfo : EIATTR_FRAME_SIZE
	.align		4
.L_8:
        /*0024*/ 	.byte	0x04, 0x11
        /*0026*/ 	.short	(.L_10 - .L_9)
	.align		4
.L_9:
        /*0028*/ 	.word	index@($__internal_0_$__cuda_sm10x_tcgen05_guardrail_trap_col_being_dealloced_not_returned_by_alloc)
        /*002c*/ 	.word	0x00000000


	//----- nvinfo : EIATTR_FRAME_SIZE
	.align		4
.L_10:
        /*0030*/ 	.byte	0x04, 0x11
        /*0032*/ 	.short	(.L_12 - .L_11)
	.align		4
.L_11:
        /*0034*/ 	.word	index@(gluon_tcgen05)
        /*0038*/ 	.word	0x00000000


	//----- nvinfo : EIATTR_MIN_STACK_SIZE
	.align		4
.L_12:
        /*003c*/ 	.byte	0x04, 0x12
        /*003e*/ 	.short	(.L_14 - .L_13)
	.align		4
.L_13:
        /*0040*/ 	.word	index@(gluon_tcgen05)
        /*0044*/ 	.word	0x00000000
.L_14:


//--------------------- .nv.info.gluon_tcgen05    --------------------------
	.section	.nv.info.gluon_tcgen05,"",@"SHT_CUDA_INFO"
	.sectionflags	@""
	.align	4


	//----- nvinfo : EIATTR_CUDA_API_VERSION
	.align		4
        /*0000*/ 	.byte	0x04, 0x37
        /*0002*/ 	.short	(.L_16 - .L_15)
.L_15:
        /*0004*/ 	.word	0x00000081


	//----- nvinfo : EIATTR_KPARAM_INFO
	.align		4
.L_16:
        /*0008*/ 	.byte	0x04, 0x17
        /*000a*/ 	.short	(.L_18 - .L_17)
.L_17:
        /*000c*/ 	.word	0x00000000
        /*0010*/ 	.short	0x000a
        /*0012*/ 	.short	0x0048
        /*0014*/ 	.byte	0x00, 0xf4, 0x21, 0x00


	//----- nvinfo : EIATTR_KPARAM_INFO
	.align		4
.L_18:
        /*0018*/ 	.byte	0x04, 0x17
        /*001a*/ 	.short	(.L_20 - .L_19)
.L_19:
        /*001c*/ 	.word	0x00000000
        /*0020*/ 	.short	0x0009
        /*0022*/ 	.short	0x0040
        /*0024*/ 	.byte	0x00, 0xf4, 0x21, 0x00


	//----- nvinfo : EIATTR_KPARAM_INFO
	.align		4
.L_20:
        /*0028*/ 	.byte	0x04, 0x17
        /*002a*/ 	.short	(.L_22 - .L_21)
.L_21:
        /*002c*/ 	.word	0x00000000
        /*0030*/ 	.short	0x0008
        /*0032*/ 	.short	0x0038
        /*0034*/ 	.byte	0x00, 0xf0, 0x21, 0x00


	//----- nvinfo : EIATTR_KPARAM_INFO
	.align		4
.L_22:
        /*0038*/ 	.byte	0x04, 0x17
        /*003a*/ 	.short	(.L_24 - .L_23)
.L_23:
        /*003c*/ 	.word	0x00000000
        /*0040*/ 	.short	0x0007
        /*0042*/ 	.short	0x0030
        /*0044*/ 	.byte	0x00, 0xf0, 0x21, 0x00


	//----- nvinfo : EIATTR_KPARAM_INFO
	.align		4
.L_24:
        /*0048*/ 	.byte	0x04, 0x17
        /*004a*/ 	.short	(.L_26 - .L_25)
.L_25:
        /*004c*/ 	.word	0x00000000
        /*0050*/ 	.short	0x0006
        /*0052*/ 	.short	0x0028
        /*0054*/ 	.byte	0x00, 0xf0, 0x21, 0x00


	//----- nvinfo : EIATTR_KPARAM_INFO
	.align		4
.L_26:
        /*0058*/ 	.byte	0x04, 0x17
        /*005a*/ 	.short	(.L_28 - .L_27)
.L_27:
        /*005c*/ 	.word	0x00000000
        /*0060*/ 	.short	0x0005
        /*0062*/ 	.short	0x0020
        /*0064*/ 	.byte	0x00, 0xf0, 0x11, 0x00


	//----- nvinfo : EIATTR_KPARAM_INFO
	.align		4
.L_28:
        /*0068*/ 	.byte	0x04, 0x17
        /*006a*/ 	.short	(.L_30 - .L_29)
.L_29:
        /*006c*/ 	.word	0x00000000
        /*0070*/ 	.short	0x0004
        /*0072*/ 	.short	0x001c
        /*0074*/ 	.byte	0x00, 0xf0, 0x11, 0x00


	//----- nvinfo : EIATTR_KPARAM_INFO
	.align		4
.L_30:
        /*0078*/ 	.byte	0x04, 0x17
        /*007a*/ 	.short	(.L_32 - .L_31)
.L_31:
        /*007c*/ 	.word	0x00000000
        /*0080*/ 	.short	0x0003
        /*0082*/ 	.short	0x0018
        /*0084*/ 	.byte	0x00, 0xf0, 0x11, 0x00


	//----- nvinfo : EIATTR_KPARAM_INFO
	.align		4
.L_32:
        /*0088*/ 	.byte	0x04, 0x17
        /*008a*/ 	.short	(.L_34 - .L_33)
.L_33:
        /*008c*/ 	.word	0x00000000
        /*0090*/ 	.short	0x0002
        /*0092*/ 	.short	0x0010
        /*0094*/ 	.byte	0x00, 0xf4, 0x21, 0x00


	//----- nvinfo : EIATTR_KPARAM_INFO
	.align		4
.L_34:
        /*0098*/ 	.byte	0x04, 0x17
        /*009a*/ 	.short	(.L_36 - .L_35)
.L_35:
        /*009c*/ 	.word	0x00000000
        /*00a0*/ 	.short	0x0001
        /*00a2*/ 	.short	0x0008
        /*00a4*/ 	.byte	0x00, 0xf4, 0x21, 0x00


	//----- nvinfo : EIATTR_KPARAM_INFO
	.align		4
.L_36:
        /*00a8*/ 	.byte	0x04, 0x17
        /*00aa*/ 	.short	(.L_38 - .L_37)
.L_37:
        /*00ac*/ 	.word	0x00000000
        /*00b0*/ 	.short	0x0000
        /*00b2*/ 	.short	0x0000
        /*00b4*/ 	.byte	0x00, 0xf4, 0x21, 0x00


	//----- nvinfo : EIATTR_AT_ENTRY_FRAGMENTS
	.align		4
.L_38:
        /*00b8*/ 	.byte	0x04, 0x4f
        /*00ba*/ 	.short	(.L_40 - .L_39)


	//   ....[0]....
.L_39:
        /*00bc*/ 	.word	0x00000004


	//----- nvinfo : EIATTR_RESERVED_SMEM_USED
	.align		4
.L_40:
        /*00c0*/ 	.byte	0x01, 0x41
	.zero		2


	//----- nvinfo : EIATTR_SPARSE_MMA_MASK
	.align		4
        /*00c4*/ 	.byte	0x03, 0x50
        /*00c6*/ 	.short	0x0000


	//----- nvinfo : EIATTR_TCGEN05_1CTA_USED
	.align		4
        /*00c8*/ 	.byte	0x01, 0x51
	.zero		2


	//----- nvinfo : EIATTR_MAXREG_COUNT
	.align		4
        /*00cc*/ 	.byte	0x03, 0x1b
        /*00ce*/ 	.short	0x00ff


	//----- nvinfo : EIATTR_NUM_BARRIERS
	.align		4
        /*00d0*/ 	.byte	0x02, 0x4c
        /*00d2*/ 	.byte	0x01
	.zero		1


	//----- nvinfo : EIATTR_INT_WARP_WIDE_INSTR_OFFSETS
	.align		4
        /*00d4*/ 	.byte	0x04, 0x31
        /*00d6*/ 	.short	(.L_42 - .L_41)


	//   ....[0]....
.L_41:
        /*00d8*/ 	.word	0x00001670


	//   ....[1]....
        /*00dc*/ 	.word	0x00001690


	//   ....[2]....
        /*00e0*/ 	.word	0x00001710


	//   ....[3]....
        /*00e4*/ 	.word	0x00001ae0


	//   ....[4]....
        /*00e8*/ 	.word	0x00001af0


	//   ....[5]....
        /*00ec*/ 	.word	0x00001b50


	//   ....[6]....
        /*00f0*/ 	.word	0x00001b60


	//   ....[7]....
        /*00f4*/ 	.word	0x00001d90


	//   ....[8]....
        /*00f8*/ 	.word	0x00001da0


	//   ....[9]....
        /*00fc*/ 	.word	0x00001f20


	//   ....[10]....
        /*0100*/ 	.word	0x00001f50


	//   ....[11]....
        /*0104*/ 	.word	0x00001f80


	//   ....[12]....
        /*0108*/ 	.word	0x00001fa0


	//   ....[13]....
        /*010c*/ 	.word	0x000021c0


	//   ....[14]....
        /*0110*/ 	.word	0x000021d0


	//   ....[15]....
        /*0114*/ 	.word	0x000025b0


	//   ....[16]....
        /*0118*/ 	.word	0x000025c0


	//   ....[17]....
        /*011c*/ 	.word	0x00002900


	//   ....[18]....
        /*0120*/ 	.word	0x00002950


	//----- nvinfo : EIATTR_COOP_GROUP_MASK_REGIDS
	.align		4
.L_42:
        /*0124*/ 	.byte	0x04, 0x29
        /*0126*/ 	.short	(.L_44 - .L_43)


	//   ....[0]....
.L_43:
        /*0128*/ 	.word	0xffffffff


	//   ....[1]....
        /*012c*/ 	.word	0xffffffff


	//   ....[2]....
        /*0130*/ 	.word	0xffffffff


	//   ....[3]....
        /*0134*/ 	.word	0xffffffff


	//   ....[4]....
        /*0138*/ 	.word	0xffffffff


	//   ....[5]....
        /*013c*/ 	.word	0xffffffff


	//   ....[6]....
        /*0140*/ 	.word	0xffffffff


	//   ....[7]....
        /*0144*/ 	.word	0xffffffff


	//   ....[8]....
        /*0148*/ 	.word	0xffffffff


	//   ....[9]....
        /*014c*/ 	.word	0xffffffff


	//----- nvinfo : EIATTR_COOP_GROUP_INSTR_OFFSETS
	.align		4
.L_44:
        /*0150*/ 	.byte	0x04, 0x28
        /*0152*/ 	.short	(.L_46 - .L_45)


	//   ....[0]....
.L_45:
        /*0154*/ 	.word	0x00000050


	//   ....[1]....
        /*0158*/ 	.word	0x00000310


	//   ....[2]....
        /*015c*/ 	.word	0x000004f0


	//   ....[3]....
        /*0160*/ 	.word	0x00000980


	//   ....[4]....
        /*0164*/ 	.word	0x00000ac0


	//   ....[5]....
        /*0168*/ 	.word	0x00000fa0


	//   ....[6]....
        /*016c*/ 	.word	0x000010e0


	//   ....[7]....
        /*0170*/ 	.word	0x00001530


	//   ....[8]....
        /*0174*/ 	.word	0x00002790


	//   ....[9]....
        /*0178*/ 	.word	0x00002a00


	//----- nvinfo : EIATTR_VRC_CTA_INIT_COUNT
	.align		4
.L_46:
        /*017c*/ 	.byte	0x02, 0x4a
        /*017e*/ 	.byte	0x80
	.zero		1


	//----- nvinfo : EIATTR_MBARRIER_INSTR_OFFSETS
	.align		4
        /*0180*/ 	.byte	0x04, 0x39
        /*0182*/ 	.short	(.L_48 - .L_47)


	//   ....[0]....
.L_47:
        /*0184*/ 	.word	0x00001730
        /*0188*/ 	.word	0x000000ff
        /*018c*/ 	.word	0x0000c000
        /*0190*/ 	.short	0x0100
        /*0192*/ 	.byte	0x08
	.zero		1


	//   ....[1]....
        /*0194*/ 	.word	0x00001740
        /*0198*/ 	.word	0x000000ff
        /*019c*/ 	.word	0x0000c020
        /*01a0*/ 	.short	0x0100
        /*01a2*/ 	.byte	0x08
	.zero		1


	//   ....[2]....
        /*01a4*/ 	.word	0x000017f0
        /*01a8*/ 	.word	0x000000ff
        /*01ac*/ 	.word	0x0000c008
        /*01b0*/ 	.short	0x0100
        /*01b2*/ 	.byte	0x08
	.zero		1


	//   ....[3]....
        /*01b4*/ 	.word	0x00001800
        /*01b8*/ 	.word	0x000000ff
        /*01bc*/ 	.word	0x0000c028
        /*01c0*/ 	.short	0x0100
        /*01c2*/ 	.byte	0x08
	.zero		1


	//   ....[4]....
        /*01c4*/ 	.word	0x000018e0
        /*01c8*/ 	.word	0x000000ff
        /*01cc*/ 	.word	0x0000c010
        /*01d0*/ 	.short	0x0100
        /*01d2*/ 	.byte	0x08
	.zero		1


	//   ....[5]....
        /*01d4*/ 	.word	0x000018f0
        /*01d8*/ 	.word	0x000000ff
        /*01dc*/ 	.word	0x0000c030
        /*01e0*/ 	.short	0x0100
        /*01e2*/ 	.byte	0x08
	.zero		1


	//   ....[6]....
        /*01e4*/ 	.word	0x00001a00
        /*01e8*/ 	.word	0x000000ff
        /*01ec*/ 	.word	0x0000c018
        /*01f0*/ 	.short	0x0100
        /*01f2*/ 	.byte	0x08
	.zero		1


	//   ....[7]....
        /*01f4*/ 	.word	0x00001a10
        /*01f8*/ 	.word	0x000000ff
        /*01fc*/ 	.word	0x0000c038
        /*0200*/ 	.short	0x0100
        /*0202*/ 	.byte	0x08
	.zero		1


	//   ....[8]....
        /*0204*/ 	.word	0x00001bf0
        /*0208*/ 	.word	0x000000ff
        /*020c*/ 	.word	0x0000c000
        /*0210*/ 	.short	0x010a
        /*0212*/ 	.byte	0x08
	.zero		1


	//   ....[9]....
        /*0214*/ 	.word	0x00001df0
        /*0218*/ 	.word	0x000000ff
        /*021c*/ 	.word	0x0000c020
        /*0220*/ 	.short	0x010a
        /*0222*/ 	.byte	0x08
	.zero		1


	//   ....[10]....
        /*0224*/ 	.word	0x00002020
        /*0228*/ 	.word	0x000000ff
        /*022c*/ 	.word	0x0000c000
        /*0230*/ 	.short	0x010a
        /*0232*/ 	.byte	0x1c
	.zero		1


	//   ....[11]....
        /*0234*/ 	.word	0x00002210
        /*0238*/ 	.word	0x000000ff
        /*023c*/ 	.word	0x0000c020
        /*0240*/ 	.short	0x010a
        /*0242*/ 	.byte	0x1c
	.zero		1


	//   ....[12]....
        /*0244*/ 	.word	0x00002310
        /*0248*/ 	.word	0x000000ff
        /*024c*/ 	.word	0x0000c000
        /*0250*/ 	.short	0x0108
        /*0252*/ 	.byte	0x08
	.zero		1


	//   ....[13]....
        /*0254*/ 	.word	0x00002320
        /*0258*/ 	.word	0x000000ff
        /*025c*/ 	.word	0x0000c020
        /*0260*/ 	.short	0x0108
        /*0262*/ 	.byte	0x08
	.zero		1


	//   ....[14]....
        /*0264*/ 	.word	0x00002370
        /*0268*/ 	.word	0x000000ff
        /*026c*/ 	.word	0x0000c008
        /*0270*/ 	.short	0x0108
        /*0272*/ 	.byte	0x08
	.zero		1


	//   ....[15]....
        /*0274*/ 	.word	0x00002380
        /*0278*/ 	.word	0x000000ff
        /*027c*/ 	.word	0x0000c028
        /*0280*/ 	.short	0x0108
        /*0282*/ 	.byte	0x08
	.zero		1


	//   ....[16]....
        /*0284*/ 	.word	0x000023d0
        /*0288*/ 	.word	0x000000ff
        /*028c*/ 	.word	0x0000c010
        /*0290*/ 	.short	0x0108
        /*0292*/ 	.byte	0x08
	.zero		1


	//   ....[17]....
        /*0294*/ 	.word	0x000023e0
        /*0298*/ 	.word	0x000000ff
        /*029c*/ 	.word	0x0000c030
        /*02a0*/ 	.short	0x0108
        /*02a2*/ 	.byte	0x08
	.zero		1


	//   ....[18]....
        /*02a4*/ 	.word	0x00002430
        /*02a8*/ 	.word	0x000000ff
        /*02ac*/ 	.word	0x0000c018
        /*02b0*/ 	.short	0x0108
        /*02b2*/ 	.byte	0x08
	.zero		1


	//   ....[19]....
        /*02b4*/ 	.word	0x00002440
        /*02b8*/ 	.word	0x000000ff
        /*02bc*/ 	.word	0x0000c038
        /*02c0*/ 	.short	0x0108
        /*02c2*/ 	.byte	0x08
	.zero		1


	//   ....[20]....
        /*02c4*/ 	.word	0x00002a20
        /*02c8*/ 	.word	0x000000ff
        /*02cc*/ 	.word	0x0000c000
        /*02d0*/ 	.short	0x010a
        /*02d2*/ 	.byte	0x08
	.zero		1


	//   ....[21]....
        /*02d4*/ 	.word	0x00002a50
        /*02d8*/ 	.word	0x000000ff
        /*02dc*/ 	.word	0x0000c020
        /*02e0*/ 	.short	0x010a
        /*02e2*/ 	.byte	0x08
	.zero		1


	//   ....[22]....
        /*02e4*/ 	.word	0x00002a80
        /*02e8*/ 	.word	0x000000ff
        /*02ec*/ 	.word	0x0000c000
        /*02f0*/ 	.short	0x010a
        /*02f2*/ 	.byte	0x1c
	.zero		1


	//   ....[23]....
        /*02f4*/ 	.word	0x00002ab0
        /*02f8*/ 	.word	0x000000ff
        /*02fc*/ 	.word	0x0000c020
        /*0300*/ 	.short	0x010a
        /*0302*/ 	.byte	0x1c
	.zero		1


	//----- nvinfo : EIATTR_NUM_MBARRIERS
	.align		4
.L_48:
        /*0304*/ 	.byte	0x03, 0x38
        /*0306*/ 	.short	0x0008


	//----- nvinfo : EIATTR_EXIT_INSTR_OFFSETS
	.align		4
        /*0308*/ 	.byte	0x04, 0x1c
        /*030a*/ 	.short	(.L_50 - .L_49)


	//   ....[0]....
.L_49:
        /*030c*/ 	.word	0x00002a10


	//----- nvinfo : EIATTR_REQNTID
	.align		4
.L_50:
        /*0310*/ 	.byte	0x04, 0x10
        /*0312*/ 	.short	(.L_52 - .L_51)
.L_51:
        /*0314*/ 	.word	0x00000100
        /*0318*/ 	.word	0x00000001
        /*031c*/ 	.word	0x00000001


	//----- nvinfo : EIATTR_CRS_STACK_SIZE
	.align		4
.L_52:
        /*0320*/ 	.byte	0x04, 0x1e
        /*0322*/ 	.short	(.L_54 - .L_53)
.L_53:
        /*0324*/ 	.word	0x00000000


	//----- nvinfo : EIATTR_CBANK_PARAM_SIZE
	.align		4
.L_54:
        /*0328*/ 	.byte	0x03, 0x19
        /*032a*/ 	.short	0x0050


	//----- nvinfo : EIATTR_PARAM_CBANK
	.align		4
        /*032c*/ 	.byte	0x04, 0x0a
        /*032e*/ 	.short	(.L_56 - .L_55)
	.align		4
.L_55:
        /*0330*/ 	.word	index@(.nv.constant0.gluon_tcgen05)
        /*0334*/ 	.short	0x0380
        /*0336*/ 	.short	0x0050


	//----- nvinfo : EIATTR_SW_WAR
	.align		4
.L_56:
        /*0338*/ 	.byte	0x04, 0x36
        /*033a*/ 	.short	(.L_58 - .L_57)
.L_57:
        /*033c*/ 	.word	0x00000008
.L_58:


//--------------------- .nv.compat                --------------------------
	.section	.nv.compat,"",@"SHT_CUDA_COMPAT_INFO"
	.align	4
        /*0000*/ 	.byte	0x02, 0x02, 0x02, 0x00, 0x02, 0x05, 0x05, 0x00, 0x02, 0x03, 0x03, 0x00, 0x02, 0x06, 0x01, 0x00


//--------------------- .nv.callgraph             --------------------------
	.section	.nv.callgraph,"",@"SHT_CUDA_CALLGRAPH"
	.align	4
	.sectionentsize	8
	.align		4
        /*0000*/ 	.word	0x00000000
	.align		4
        /*0004*/ 	.word	0xffffffff
	.align		4
        /*0008*/ 	.word	0x00000000
	.align		4
        /*000c*/ 	.word	0xfffffffe
	.align		4
        /*0010*/ 	.word	0x00000000
	.align		4
        /*0014*/ 	.word	0xfffffffd
	.align		4
        /*0018*/ 	.word	0x00000000
	.align		4
        /*001c*/ 	.word	0xfffffffc


//--------------------- .text.gluon_tcgen05       --------------------------
	.section	.text.gluon_tcgen05,"ax",@progbits
	.align	128
        .global         gluon_tcgen05
        .type           gluon_tcgen05,@function
        .size           gluon_tcgen05,(.L_x_86 - gluon_tcgen05)
        .other          gluon_tcgen05,@"STO_CUDA_ENTRY STV_DEFAULT"
gluon_tcgen05:
.text.gluon_tcgen05:
[----:B------:R-:W1:Y:S01]  /*0000*/  LDC R1, c[0x0][0x37c] ;  /* 0x0000df00ff017b82 */ /* 0x000e620000000800 */
[----:B------:R-:W2:Y:S02]  /*0010*/  S2R R0, SR_TID.X ;  /* 0x0000000000007919 */ /* 0x000ea40000002100 */
[----:B--2---:R-:W-:-:S13]  /*0020*/  ISETP.GE.U32.AND P2, PT, R0, 0x20, PT ;  /* 0x000000200000780c */ /* 0x004fda0003f46070 */
[----:B------:R-:W-:Y:S05]  /*0030*/  @P2 BRA `(.L_x_0) ;  /* 0x0000000000b82947 */ /* 0x000fea0003800000 */
[----:B------:R-:W2:Y:S01]  /*0040*/  S2UR UR6, SR_CgaCtaId ;  /* 0x00000000000679c3 */ /* 0x000ea20000008800 */
[----:B------:R-:W-:Y:S01]  /*0050*/  NOP ;  /* 0x0000000000007918 */ /* 0x000fe20000000000 */
[----:B------:R-:W-:Y:S02]  /*0060*/  UMOV UR4, 0x40 ;  /* 0x0000004000047882 */ /* 0x000fe40000000000 */
[----:B--2---:R-:W-:-:S09]  /*0070*/  ULEA UR4, UR6, UR4, 0x18 ;  /* 0x0000000406047291 */ /* 0x004fd2000f8ec0ff */
[----:B------:R-:W2:Y:S01]  /*0080*/  LDS.U8 R2, [UR4] ;  /* 0x00000004ff027984 */ /* 0x000ea20008000000 */
[----:B------:R-:W-:Y:S02]  /*0090*/  UMOV UR4, 0x400 ;  /* 0x0000040000047882 */ /* 0x000fe40000000000 */
[----:B------:R-:W-:Y:S01]  /*00a0*/  ULEA UR4, UR6, UR4, 0x18 ;  /* 0x0000000406047291 */ /* 0x000fe2000f8ec0ff */
[----:B--2---:R-:W-:-:S13]  /*00b0*/  ISETP.NE.AND P0, PT, R2, RZ, PT ;  /* 0x000000ff0200720c */ /* 0x004fda0003f05270 */
[----:B------:R-:W-:Y:S05]  /*00c0*/  @P0 BRA `(.L_x_1) ;  /* 0x00000000007c0947 */ /* 0x000fea0003800000 */
[----:B------:R-:W-:-:S13]  /*00d0*/  ELECT P0, URZ, PT ;  /* 0x0000000000ff782f */ /* 0x000fda0003800000 */
[----:B------:R-:W-:Y:S05]  /*00e0*/  @!P0 BRA `(.L_x_2) ;  /* 0x0000000000848947 */ /* 0x000fea0003800000 */
[----:B------:R-:W-:Y:S01]  /*00f0*/  UMOV UR5, 0x4 ;  /* 0x0000000400057882 */ /* 0x000fe20000000000 */
[----:B------:R-:W-:Y:S02]  /*0100*/  IMAD.MOV.U32 R5, RZ, RZ, 0x1 ;  /* 0x00000001ff057424 */ /* 0x000fe400078e00ff */
[----:B------:R-:W-:Y:S02]  /*0110*/  IMAD.MOV.U32 R3, RZ, RZ, 0xf ;  /* 0x0000000fff037424 */ /* 0x000fe400078e00ff */
[----:B------:R-:W-:Y:S04]  /*0120*/  DEPBAR.LE SB2, 0x36 ;  /* 0x0000ad800000791a */ /* 0x000fe80000000000 */
[----:B------:R-:W2:Y:S02]  /*0130*/  UTCATOMSWS.FIND_AND_SET.ALIGN UP0, UR5, UR5 ;  /* 0x00000005000575e3 */ /* 0x000ea40008000800 */
[----:B--2---:R-:W-:-:S04]  /*0140*/  PLOP3.LUT P0, PT, PT, PT, UP0, 0x80, 0x8 ;  /* 0x000000000008781c */ /* 0x004fc80003f0f008 */
[----:B------:R-:W-:-:S04]  /*0150*/  SEL R2, RZ, 0xffffffff, !P0 ;  /* 0xffffffffff027807 */ /* 0x000fc80004000000 */
[----:B------:R-:W-:Y:S01]  /*0160*/  ISETP.NE.AND P0, PT, R2, RZ, PT ;  /* 0x000000ff0200720c */ /* 0x000fe20003f05270 */
[----:B------:R-:W-:-:S12]  /*0170*/  IMAD.U32 R2, RZ, RZ, UR5 ;  /* 0x00000005ff027e24 */ /* 0x000fd8000f8e00ff */
[----:B------:R-:W-:Y:S05]  /*0180*/  @P0 BRA `(.L_x_3) ;  /* 0x0000000000240947 */ /* 0x000fea0003800000 */
.L_x_4:
[----:B------:R-:W-:Y:S05]  /*0190*/  NANOSLEEP 0x64 ;  /* 0x000000640000795d */ /* 0x000fea0003800000 */
[----:B------:R-:W-:-:S05]  /*01a0*/  UMOV UR5, 0x4 ;  /* 0x0000000400057882 */ /* 0x000fca0000000000 */
[----:B------:R-:W-:Y:S04]  /*01b0*/  DEPBAR.LE SB2, 0x36 ;  /* 0x0000ad800000791a */ /* 0x000fe80000000000 */
[----:B------:R-:W2:Y:S02]  /*01c0*/  UTCATOMSWS.FIND_AND_SET.ALIGN UP0, UR5, UR5 ;  /* 0x00000005000575e3 */ /* 0x000ea40008000800 */
[----:B--2---:R-:W-:-:S04]  /*01d0*/  PLOP3.LUT P0, PT, PT, PT, UP0, 0x80, 0x8 ;  /* 0x000000000008781c */ /* 0x004fc80003f0f008 */
[----:B------:R-:W-:-:S04]  /*01e0*/  SEL R2, RZ, 0xffffffff, !P0 ;  /* 0xffffffffff027807 */ /* 0x000fc80004000000 */
[----:B------:R-:W-:Y:S01]  /*01f0*/  ISETP.NE.AND P0, PT, R2, RZ, PT ;  /* 0x000000ff0200720c */ /* 0x000fe20003f05270 */
[----:B------:R-:W-:-:S12]  /*0200*/  IMAD.U32 R2, RZ, RZ, UR5 ;  /* 0x00000005ff027e24 */ /* 0x000fd8000f8e00ff */
[----:B------:R-:W-:Y:S05]  /*0210*/  @!P0 BRA `(.L_x_4) ;  /* 0xfffffffc00dc8947 */ /* 0x000fea000383ffff */
.L_x_3:
[C---:B------:R-:W-:Y:S01]  /*0220*/  VIADD R4, R2.reuse, 0x10 ;  /* 0x0000001002047836 */ /* 0x040fe20000000000 */
[----:B------:R-:W-:Y:S01]  /*0230*/  UMOV UR5, 0x50 ;  /* 0x0000005000057882 */ /* 0x000fe20000000000 */
[----:B------:R-:W-:Y:S01]  /*0240*/  SHF.L.U32 R3, R3, R2, RZ ;  /* 0x0000000203037219 */ /* 0x000fe200000006ff */
[----:B------:R-:W-:Y:S01]  /*0250*/  ULEA UR5, UR6, UR5, 0x18 ;  /* 0x0000000506057291 */ /* 0x000fe2000f8ec0ff */
[----:B------:R-:W-:Y:S01]  /*0260*/  IMAD.SHL.U32 R2, R2, 0x20, RZ ;  /* 0x0000002002027824 */ /* 0x000fe200078e00ff */
[----:B------:R-:W-:-:S04]  /*0270*/  SHF.L.U32 R4, R5, R4, RZ ;  /* 0x0000000405047219 */ /* 0x000fc800000006ff */
[----:B------:R-:W-:-:S05]  /*0280*/  LOP3.LUT R3, R4, R3, RZ, 0xfc, !PT ;  /* 0x0000000304037212 */ /* 0x000fca00078efcff */
[----:B------:R2:W-:Y:S04]  /*0290*/  ATOMS.OR RZ, [UR5], R3 ;  /* 0x00000003ffff798c */ /* 0x0005e8000b000005 */
[----:B------:R2:W-:Y:S01]  /*02a0*/  STS [UR4], R2 ;  /* 0x00000002ff007988 */ /* 0x0005e20008000804 */
[----:B------:R-:W-:Y:S05]  /*02b0*/  BRA `(.L_x_2) ;  /* 0x0000000000107947 */ /* 0x000fea0003800000 */
.L_x_1:
[----:B------:R-:W-:Y:S01]  /*02c0*/  IMAD.MOV.U32 R3, RZ, RZ, -0x1 ;  /* 0xffffffffff037424 */ /* 0x000fe200078e00ff */
[----:B------:R-:W-:-:S04]  /*02d0*/  MOV R2, 0x300 ;  /* 0x0000030000027802 */ /* 0x000fc80000000f00 */
[----:B------:R2:W-:Y:S03]  /*02e0*/  STS [UR4], R3 ;  /* 0x00000003ff007988 */ /* 0x0005e60008000804 */
[----:B-12---:R-:W-:Y:S05]  /*02f0*/  CALL.REL.NOINC `($__internal_1_$__cuda_sm10x_tcgen05_guardrail_trap_phase_invalid_during_alloc) ;  /* 0x0000002800047944 */ /* 0x006fea0003c00000 */
.L_x_2:
[----:B------:R-:W-:Y:S05]  /*0300*/  WARPSYNC.ALL ;  /* 0x0000000000007948 */ /* 0x000fea0003800000 */
[----:B------:R-:W-:Y:S01]  /*0310*/  NOP ;  /* 0x0000000000007918 */ /* 0x000fe20000000000 */
.L_x_0:
[----:B------:R-:W3:Y:S08]  /*0320*/  S2UR UR4, SR_CgaCtaId ;  /* 0x00000000000479c3 */ /* 0x000ef00000008800 */
[----:B------:R-:W-:Y:S01]  /*0330*/  BAR.SYNC.DEFER_BLOCKING 0x0 ;  /* 0x0000000000007b1d */ /* 0x000fe20000010000 */
[----:B------:R-:W-:-:S05]  /*0340*/  LOP3.LUT R36, R0, 0xff, RZ, 0xc0, !PT ;  /* 0x000000ff00247812 */ /* 0x000fca00078ec0ff */
[----:B------:R-:W-:Y:S02]  /*0350*/  UMOV UR8, 0x400 ;  /* 0x0000040000087882 */ /* 0x000fe40000000000 */
[----:B------:R-:W4:Y:S08]  /*0360*/  LDC R7, c[0x0][0x3a0] ;  /* 0x0000e800ff077b82 */ /* 0x000f300000000800 */
[----:B------:R-:W5:Y:S01]  /*0370*/  S2UR UR9, SR_CTAID.Y ;  /* 0x00000000000979c3 */ /* 0x000f620000002600 */
[----:B---3--:R-:W-:-:S09]  /*0380*/  ULEA UR8, UR4, UR8, 0x18 ;  /* 0x0000000804087291 */ /* 0x008fd2000f8ec0ff */
[----:B------:R-:W3:Y:S01]  /*0390*/  LDS R4, [UR8] ;  /* 0x00000008ff047984 */ /* 0x000ee20008000800 */
[----:B------:R-:W-:Y:S06]  /*03a0*/  BAR.SYNC.DEFER_BLOCKING 0x0 ;  /* 0x0000000000007b1d */ /* 0x000fec0000010000 */
[----:B------:R-:W-:Y:S05]  /*03b0*/  @P2 BRA `(.L_x_5) ;  /* 0x0000000000182947 */ /* 0x000fea0003800000 */
[----:B------:R-:W-:Y:S01]  /*03c0*/  ELECT P0, URZ, PT ;  /* 0x0000000000ff782f */ /* 0x000fe20003800000 */
[----:B--2---:R-:W-:Y:S01]  /*03d0*/  IMAD.MOV.U32 R2, RZ, RZ, 0x1 ;  /* 0x00000001ff027424 */ /* 0x004fe200078e00ff */
[----:B------:R-:W-:Y:S01]  /*03e0*/  UMOV UR5, 0x40 ;  /* 0x0000004000057882 */ /* 0x000fe20000000000 */
[----:B------:R-:W-:Y:S01]  /*03f0*/  UVIRTCOUNT.DEALLOC.SMPOOL 0x80 ;  /* 0x000000800000784c */ /* 0x000fe20000000000 */
[----:B------:R-:W-:-:S09]  /*0400*/  ULEA UR5, UR4, UR5, 0x18 ;  /* 0x0000000504057291 */ /* 0x000fd2000f8ec0ff */
[----:B------:R2:W-:Y:S03]  /*0410*/  @P0 STS.U8 [UR5], R2 ;  /* 0x00000002ff000988 */ /* 0x0005e60008000005 */
.L_x_5:
[----:B------:R-:W2:Y:S01]  /*0420*/  S2UR UR4, SR_CTAID.Z ;  /* 0x00000000000479c3 */ /* 0x000ea20000002700 */
[----:B------:R-:W5:Y:S01]  /*0430*/  LDCU UR5, c[0x0][0x370] ;  /* 0x00006e00ff0577ac */ /* 0x000f620008000800 */
[C---:B------:R-:W-:Y:S01]  /*0440*/  ISETP.GE.U32.AND P0, PT, R36.reuse, 0x20, PT ;  /* 0x000000202400780c */ /* 0x040fe20003f06070 */
[----:B----4-:R-:W-:Y:S01]  /*0450*/  VIADD R6, R7, 0xffffffff ;  /* 0xffffffff07067836 */ /* 0x010fe20000000000 */
[C---:B------:R-:W-:Y:S01]  /*0460*/  ISETP.NE.U32.AND P3, PT, R36.reuse, RZ, PT ;  /* 0x000000ff2400720c */ /* 0x040fe20003f65070 */
[----:B------:R-:W2:Y:S02]  /*0470*/  LDCU UR6, c[0x0][0x374] ;  /* 0x00006e80ff0677ac */ /* 0x000ea40008000800 */
[----:B--2---:R-:W-:Y:S01]  /*0480*/  LEA R3, R36, UR8, 0x2 ;  /* 0x0000000824037c11 */ /* 0x004fe2000f8e10ff */
[----:B------:R-:W-:Y:S01]  /*0490*/  BSSY.RECONVERGENT B0, `(.L_x_6) ;  /* 0x0000015000007945 */ /* 0x000fe20003800200 */
[----:B------:R-:W5:Y:S01]  /*04a0*/  S2UR UR7, SR_CTAID.X ;  /* 0x00000000000779c3 */ /* 0x000f620000002500 */
[----:B------:R-:W2:Y:S01]  /*04b0*/  LDCU.64 UR20, c[0x0][0x3c0] ;  /* 0x00007800ff1477ac */ /* 0x000ea20008000a00 */
[----:B---3--:R-:W-:-:S04]  /*04c0*/  R2UR UR23, R4 ;  /* 0x00000000041772ca */ /* 0x008fc800000e0000 */
[----:B------:R3:W-:Y:S02]  /*04d0*/  @!P0 STS [R3], RZ ;  /* 0x000000ff03008388 */ /* 0x0007e40000000800 */
[----:B------:R-:W4:Y:S01]  /*04e0*/  LDC R2, c[0x0][0x398] ;  /* 0x0000e600ff027b82 */ /* 0x000f220000000800 */
[----:B------:R-:W-:Y:S01]  /*04f0*/  NOP ;  /* 0x0000000000007918 */ /* 0x000fe20000000000 */
[----:B------:R3:W-:Y:S01]  /*0500*/  @!P3 STS [UR8+0x20], R6 ;  /* 0x00002006ff00b988 */ /* 0x0007e20008000808 */
[----:B-----5:R-:W-:-:S04]  /*0510*/  UIMAD UR4, UR4, UR6, UR9 ;  /* 0x00000006040472a4 */ /* 0x020fc8000f8e0209 */
[----:B------:R-:W-:-:S04]  /*0520*/  UIMAD UR4, UR4, UR5, UR7 ;  /* 0x00000005040472a4 */ /* 0x000fc8000f8e0207 */
[----:B------:R-:W-:-:S04]  /*0530*/  UIMAD UR4, UR4, 0x180, URZ ;  /* 0x00000180040478a4 */ /* 0x000fc8000f8e02ff */
[----:B--2---:R-:W-:Y:S01]  /*0540*/  UIADD3 UR24, UP0, UPT, UR4, UR20, URZ ;  /* 0x0000001404187290 */ /* 0x004fe2000ff1e0ff */
[----:B----4-:R-:W-:-:S03]  /*0550*/  VIADD R2, R2, 0xffffffff ;  /* 0xffffffff02027836 */ /* 0x010fc60000000000 */
[----:B------:R-:W-:Y:S01]  /*0560*/  ULEA.HI.X.SX32 UR25, UR4, UR21, 0x1, UP0 ;  /* 0x0000001504197291 */ /* 0x000fe200080f0eff */
[----:B---3--:R-:W-:Y:S11]  /*0570*/  @P3 BRA `(.L_x_7) ;  /* 0x0000000000183947 */ /* 0x008ff60003800000 */
[----:B------:R-:W2:Y:S01]  /*0580*/  LDS R4, [UR8+0x8] ;  /* 0x00000808ff047984 */ /* 0x000ea20008000800 */
[----:B------:R-:W3:Y:S01]  /*0590*/  LDC.64 R8, c[0x0][0x380] ;  /* 0x0000e000ff087b82 */ /* 0x000ee20000000a00 */
[----:B------:R-:W-:Y:S02]  /*05a0*/  IMAD.MOV.U32 R5, RZ, RZ, 0x70 ;  /* 0x00000070ff057424 */ /* 0x000fe400078e00ff */
[----:B---3--:R3:W-:Y:S03]  /*05b0*/  STS.64 [UR8], R8 ;  /* 0x00000008ff007988 */ /* 0x0087e60008000a08 */
[----:B--2---:R-:W-:-:S05]  /*05c0*/  LOP3.LUT R4, R4, 0x10, R5, 0xd8, !PT ;  /* 0x0000001004047812 */ /* 0x004fca00078ed805 */
[----:B------:R3:W-:Y:S02]  /*05d0*/  STS [UR8+0x8], R4 ;  /* 0x00000804ff007988 */ /* 0x0007e40008000808 */
.L_x_7:
[----:B------:R-:W-:Y:S05]  /*05e0*/  BSYNC.RECONVERGENT B0 ;  /* 0x0000000000007941 */ /* 0x000fea0003800200 */
.L_x_6:
[----:B------:R-:W-:Y:S04]  /*05f0*/  BSSY.RECONVERGENT B0, `(.L_x_8) ;  /* 0x000000a000007945 */ /* 0x000fe80003800200 */
[----:B------:R-:W-:Y:S05]  /*0600*/  @P3 BRA `(.L_x_9) ;  /* 0x0000000000203947 */ /* 0x000fea0003800000 */
[----:B---3--:R-:W2:Y:S01]  /*0610*/  LDS R4, [UR8+0x34] ;  /* 0x00003408ff047984 */ /* 0x008ea20008000800 */
[----:B------:R-:W-:Y:S02]  /*0620*/  IMAD.MOV.U32 R5, RZ, RZ, 0x3f000000 ;  /* 0x3f000000ff057424 */ /* 0x000fe400078e00ff */
[----:B------:R-:W-:Y:S01]  /*0630*/  @!P3 IMAD.MOV.U32 R8, RZ, RZ, 0x3f ;  /* 0x0000003fff08b424 */ /* 0x000fe200078e00ff */
[----:B------:R-:W3:Y:S02]  /*0640*/  @!P3 LDS R9, [UR8+0x38] ;  /* 0x00003808ff09b984 */ /* 0x000ee40008000800 */
[----:B--2---:R-:W-:Y:S02]  /*0650*/  LOP3.LUT R4, R4, 0xff000000, R5, 0xb8, !PT ;  /* 0xff00000004047812 */ /* 0x004fe400078eb805 */
[----:B---3--:R-:W-:-:S03]  /*0660*/  @!P3 LOP3.LUT R5, R9, 0xff, R8, 0xb8, !PT ;  /* 0x000000ff0905b812 */ /* 0x008fc600078eb808 */
[----:B------:R2:W-:Y:S04]  /*0670*/  STS [UR8+0x34], R4 ;  /* 0x00003404ff007988 */ /* 0x0005e80008000808 */
[----:B------:R2:W-:Y:S02]  /*0680*/  @!P3 STS [UR8+0x38], R5 ;  /* 0x00003805ff00b988 */ /* 0x0005e40008000808 */
.L_x_9:
[----:B------:R-:W-:Y:S05]  /*0690*/  BSYNC.RECONVERGENT B0 ;  /* 0x0000000000007941 */ /* 0x000fea0003800200 */
.L_x_8:
[----:B------:R-:W-:Y:S04]  /*06a0*/  BSSY.RECONVERGENT B0, `(.L_x_10) ;  /* 0x000000a000007945 */ /* 0x000fe80003800200 */
[----:B------:R-:W-:Y:S05]  /*06b0*/  @P3 BRA `(.L_x_11) ;  /* 0x0000000000203947 */ /* 0x000fea0003800000 */
[----:B--23--:R-:W2:Y:S01]  /*06c0*/  LDS R4, [UR8+0x1c] ;  /* 0x00001c08ff047984 */ /* 0x00cea20008000800 */
[----:B------:R-:W3:Y:S03]  /*06d0*/  LDC.64 R10, c[0x0][0x3a8] ;  /* 0x0000ea00ff0a7b82 */ /* 0x000ee60000000a00 */
[----:B------:R4:W-:Y:S01]  /*06e0*/  STS [UR8+0x24], R2 ;  /* 0x00002402ff007988 */ /* 0x0009e20008000808 */
[--C-:B---3--:R-:W-:Y:S02]  /*06f0*/  SHF.R.U32.HI R9, RZ, 0x4, R11.reuse ;  /* 0x00000004ff097819 */ /* 0x108fe4000001160b */
[----:B------:R-:W-:-:S05]  /*0700*/  SHF.R.U64 R5, R10, 0x4, R11 ;  /* 0x000000040a057819 */ /* 0x000fca000000120b */
[----:B------:R4:W-:Y:S01]  /*0710*/  STS [UR8+0xc], R5 ;  /* 0x00000c05ff007988 */ /* 0x0009e20008000808 */
[----:B--2---:R-:W-:-:S05]  /*0720*/  LOP3.LUT R4, R4, 0xf, R9, 0xb8, !PT ;  /* 0x0000000f04047812 */ /* 0x004fca00078eb809 */
[----:B------:R4:W-:Y:S02]  /*0730*/  STS [UR8+0x1c], R4 ;  /* 0x00001c04ff007988 */ /* 0x0009e40008000808 */
.L_x_11:
[----:B------:R-:W-:Y:S05]  /*0740*/  BSYNC.RECONVERGENT B0 ;  /* 0x0000000000007941 */ /* 0x000fea0003800200 */
.L_x_10:
[----:B------:R-:W-:Y:S04]  /*0750*/  BSSY.RECONVERGENT B1, `(.L_x_12) ;  /* 0x000001d000017945 */ /* 0x000fe80003800200 */
[----:B------:R-:W-:Y:S04]  /*0760*/  BSSY.RELIABLE B0, `(.L_x_13) ;  /* 0x0000018000007945 */ /* 0x000fe80003800100 */
[----:B------:R-:W-:Y:S05]  /*0770*/  @P3 BRA `(.L_x_14) ;  /* 0x00000000001c3947 */ /* 0x000fea0003800000 */
[----:B--234-:R-:W2:Y:S02]  /*0780*/  LDS R4, [UR8+0x34] ;  /* 0x00003408ff047984 */ /* 0x01cea40008000800 */
[----:B--2---:R-:W-:-:S05]  /*0790*/  LOP3.LUT R4, R4, 0x7, RZ, 0xb8, !PT ;  /* 0x0000000704047812 */ /* 0x004fca00078eb8ff */
[----:B------:R2:W-:Y:S01]  /*07a0*/  STS [UR8+0x34], R4 ;  /* 0x00003404ff007988 */ /* 0x0005e20008000808 */
[----:B------:R-:W-:Y:S05]  /*07b0*/  @P3 BRA `(.L_x_15) ;  /* 0x00000000001c3947 */ /* 0x000fea0003800000 */
[----:B--2---:R-:W2:Y:S02]  /*07c0*/  LDS R4, [UR8+0x34] ;  /* 0x00003408ff047984 */ /* 0x004ea40008000800 */
[----:B--2---:R-:W-:-:S05]  /*07d0*/  LOP3.LUT R4, R4, 0x38, RZ, 0xb8, !PT ;  /* 0x0000003804047812 */ /* 0x004fca00078eb8ff */
[----:B------:R5:W-:Y:S02]  /*07e0*/  STS [UR8+0x34], R4 ;  /* 0x00003404ff007988 */ /* 0x000be40008000808 */
.L_x_14:
[----:B------:R-:W-:Y:S05]  /*07f0*/  @P3 BRA `(.L_x_16) ;  /* 0x00000000001c3947 */ /* 0x000fea0003800000 */
[----:B--2345:R-:W2:Y:S02]  /*0800*/  LDS R4, [UR8+0x8] ;  /* 0x00000808ff047984 */ /* 0x03cea40008000800 */
[----:B--2---:R-:W-:-:S05]  /*0810*/  LOP3.LUT R4, R4, 0x780, RZ, 0xb8, !PT ;  /* 0x0000078004047812 */ /* 0x004fca00078eb8ff */
[----:B------:R3:W-:Y:S02]  /*0820*/  STS [UR8+0x8], R4 ;  /* 0x00000804ff007988 */ /* 0x0007e40008000808 */
.L_x_15:
[----:B------:R-:W-:Y:S05]  /*0830*/  @P3 BRA `(.L_x_17) ;  /* 0x0000000000283947 */ /* 0x000fea0003800000 */
[----:B--23--:R-:W2:Y:S02]  /*0840*/  LDS R4, [UR8+0x8] ;  /* 0x00000808ff047984 */ /* 0x00cea40008000800 */
[----:B--2---:R-:W-:-:S05]  /*0850*/  LOP3.LUT R4, R4, 0x1800, RZ, 0xb8, !PT ;  /* 0x0000180004047812 */ /* 0x004fca00078eb8ff */
[----:B------:R2:W-:Y:S02]  /*0860*/  STS [UR8+0x8], R4 ;  /* 0x00000804ff007988 */ /* 0x0005e40008000808 */
.L_x_16:
[----:B------:R-:W-:Y:S05]  /*0870*/  @P3 BREAK.RELIABLE B0 ;  /* 0x0000000000003942 */ /* 0x000fea0003800100 */
[----:B------:R-:W-:Y:S05]  /*0880*/  @P3 BRA `(.L_x_18) ;  /* 0x0000000000243947 */ /* 0x000fea0003800000 */
[----:B--2-4-:R-:W2:Y:S01]  /*0890*/  LDS R5, [UR8+0x8] ;  /* 0x00000808ff057984 */ /* 0x014ea20008000800 */
[----:B---3-5:R-:W-:-:S05]  /*08a0*/  IMAD.MOV.U32 R4, RZ, RZ, 0x6000 ;  /* 0x00006000ff047424 */ /* 0x028fca00078e00ff */
[----:B--2---:R-:W-:-:S04]  /*08b0*/  LOP3.LUT R4, R5, 0x4000, R4, 0xd8, !PT ;  /* 0x0000400005047812 */ /* 0x004fc800078ed804 */
[----:B------:R-:W-:-:S05]  /*08c0*/  LOP3.LUT R4, R4, 0x400000, RZ, 0xb8, !PT ;  /* 0x0040000004047812 */ /* 0x000fca00078eb8ff */
[----:B------:R4:W-:Y:S02]  /*08d0*/  STS [UR8+0x8], R4 ;  /* 0x00000804ff007988 */ /* 0x0009e40008000808 */
.L_x_17:
[----:B------:R-:W-:Y:S05]  /*08e0*/  BSYNC.RELIABLE B0 ;  /* 0x0000000000007941 */ /* 0x000fea0003800100 */
.L_x_13:
[----:B--234-:R-:W2:Y:S02]  /*08f0*/  @!P3 LDS R4, [UR8+0x8] ;  /* 0x00000808ff04b984 */ /* 0x01cea40008000800 */
[----:B--2---:R-:W-:-:S05]  /*0900*/  @!P3 LOP3.LUT R4, R4, 0x8000, RZ, 0xb8, !PT ;  /* 0x000080000404b812 */ /* 0x004fca00078eb8ff */
[----:B------:R2:W-:Y:S02]  /*0910*/  @!P3 STS [UR8+0x8], R4 ;  /* 0x00000804ff00b988 */ /* 0x0005e40008000808 */
.L_x_18:
[----:B------:R-:W-:Y:S05]  /*0920*/  BSYNC.RECONVERGENT B1 ;  /* 0x0000000000017941 */ /* 0x000fea0003800200 */
.L_x_12:
[----:B------:R-:W-:Y:S05]  /*0930*/  WARPSYNC.ALL ;  /* 0x0000000000007948 */ /* 0x000fea0003800000 */
[----:B------:R-:W-:Y:S01]  /*0940*/  NOP ;  /* 0x0000000000007918 */ /* 0x000fe20000000000 */
[----:B------:R-:W-:Y:S05]  /*0950*/  @P0 BRA `(.L_x_19) ;  /* 0x0000000000300947 */ /* 0x000fea0003800000 */
[----:B--2345:R-:W2:Y:S01]  /*0960*/  S2R R4, SR_LANEID ;  /* 0x0000000000047919 */ /* 0x03cea20000000000 */
[----:B------:R-:W-:Y:S05]  /*0970*/  WARPSYNC.ALL ;  /* 0x0000000000007948 */ /* 0x000fea0003800000 */
[----:B------:R-:W-:Y:S01]  /*0980*/  NOP ;  /* 0x0000000000007918 */ /* 0x000fe20000000000 */
[----:B--2---:R-:W-:-:S05]  /*0990*/  IMAD.SHL.U32 R8, R4, 0x4, RZ ;  /* 0x0000000404087824 */ /* 0x004fca00078e00ff */
[----:B------:R-:W2:Y:S01]  /*09a0*/  LDS R9, [R8+UR8] ;  /* 0x0000000808097984 */ /* 0x000ea20008000800 */
[----:B------:R-:W-:-:S05]  /*09b0*/  IADD3 R4, P1, PT, R8, UR24, RZ ;  /* 0x0000001808047c10 */ /* 0x000fca000ff3e0ff */
[----:B------:R-:W-:-:S05]  /*09c0*/  IMAD.X R5, RZ, RZ, UR25, P1 ;  /* 0x00000019ff057e24 */ /* 0x000fca00088e06ff */
[----:B--2---:R2:W3:Y:S01]  /*09d0*/  ATOMG.E.EXCH.STRONG.GPU PT, RZ, [R4], R9 ;  /* 0x0000000904ff73a8 */ /* 0x0044e200041ee100 */
[----:B------:R-:W-:-:S04]  /*09e0*/  DEPBAR {5,4,3,2,1,0} ;  /* 0x0000003f0000791a */ /* 0x000fc80000000000 */
[----:B------:R-:W4:Y:S02]  /*09f0*/  CCTL.E.C.LDCU.IV.DEEP [UR24] ;  /* 0x0000000018007540 */ /* 0x000f240009c08000 */
[----:B----4-:R2:W-:Y:S01]  /*0a00*/  UTMACCTL.IV [UR24] ;  /* 0x00000000180079b9 */ /* 0x0105e20008000000 */
[----:B------:R-:W-:Y:S01]  /*0a10*/  NOP ;  /* 0x0000000000007918 */ /* 0x000fe20000000000 */
.L_x_19:
[----:B------:R-:W-:Y:S05]  /*0a20*/  @P0 BRA `(.L_x_20) ;  /* 0x00000000000c0947 */ /* 0x000fea0003800000 */
[----:B------:R0:W-:Y:S01]  /*0a30*/  UTMACMDFLUSH ;  /* 0x00000000000079b7 */ /* 0x0001e20000000000 */
[----:B------:R-:W-:Y:S05]  /*0a40*/  @P0 BRA `(.L_x_20) ;  /* 0x0000000000040947 */ /* 0x000fea0003800000 */
[----:B------:R-:W-:-:S04]  /*0a50*/  DEPBAR.LE SB0, 0x0 ;  /* 0x000080000000791a */ /* 0x000fc80000000000 */
.L_x_20:
[----:B------:R-:W-:Y:S05]  /*0a60*/  WARPSYNC.ALL ;  /* 0x0000000000007948 */ /* 0x000fea0003800000 */
[----:B------:R-:W-:Y:S01]  /*0a70*/  NOP ;  /* 0x0000000000007918 */ /* 0x000fe20000000000 */
[----:B---3--:R-:W-:Y:S06]  /*0a80*/  BAR.SYNC.DEFER_BLOCKING 0x0 ;  /* 0x0000000000007b1d */ /* 0x008fec0000010000 */
[----:B------:R-:W-:Y:S02]  /*0a90*/  BSSY.RECONVERGENT B1, `(.L_x_21) ;  /* 0x000000b000017945 */ /* 0x000fe40003800200 */
[----:B------:R-:W-:Y:S06]  /*0aa0*/  BAR.SYNC.DEFER_BLOCKING 0x0 ;  /* 0x0000000000007b1d */ /* 0x000fec0000010000 */
[----:B------:R3:W-:Y:S01]  /*0ab0*/  @!P0 STS [R3], RZ ;  /* 0x000000ff03008388 */ /* 0x0007e20000000800 */
[----:B------:R-:W-:Y:S01]  /*0ac0*/  NOP ;  /* 0x0000000000007918 */ /* 0x000fe20000000000 */
[----:B------:R-:W-:Y:S05]  /*0ad0*/  @P3 BRA `(.L_x_22) ;  /* 0x0000000000183947 */ /* 0x000fea0003800000 */
[----:B--2-45:R-:W2:Y:S01]  /*0ae0*/  LDS R4, [UR8+0x8] ;  /* 0x00000808ff047984 */ /* 0x034ea20008000800 */
[----:B------:R-:W4:Y:S01]  /*0af0*/  LDC.64 R8, c[0x0][0x388] ;  /* 0x0000e200ff087b82 */ /* 0x000f220000000a00 */
[----:B------:R-:W-:Y:S02]  /*0b00*/  IMAD.MOV.U32 R5, RZ, RZ, 0x70 ;  /* 0x00000070ff057424 */ /* 0x000fe400078e00ff */
[----:B----4-:R4:W-:Y:S03]  /*0b10*/  STS.64 [UR8], R8 ;  /* 0x00000008ff007988 */ /* 0x0109e60008000a08 */
[----:B--2---:R-:W-:-:S05]  /*0b20*/  LOP3.LUT R4, R4, 0x10, R5, 0xd8, !PT ;  /* 0x0000001004047812 */ /* 0x004fca00078ed805 */
[----:B------:R4:W-:Y:S02]  /*0b30*/  STS [UR8+0x8], R4 ;  /* 0x00000804ff007988 */ /* 0x0009e40008000808 */
.L_x_22:
[----:B--2---:R-:W-:Y:S05]  /*0b40*/  BSYNC.RECONVERGENT B1 ;  /* 0x0000000000017941 */ /* 0x004fea0003800200 */
.L_x_21:
[----:B------:R-:W-:Y:S04]  /*0b50*/  BSSY.RECONVERGENT B2, `(.L_x_23) ;  /* 0x000000f000027945 */ /* 0x000fe80003800200 */
[----:B------:R-:W-:Y:S04]  /*0b60*/  BSSY.RELIABLE B1, `(.L_x_24) ;  /* 0x000000c000017945 */ /* 0x000fe80003800100 */
[----:B------:R-:W-:Y:S05]  /*0b70*/  @P3 BRA `(.L_x_25) ;  /* 0x0000000000283947 */ /* 0x000fea0003800000 */
[----:B----45:R-:W2:Y:S01]  /*0b80*/  LDS R4, [UR8+0x34] ;  /* 0x00003408ff047984 */ /* 0x030ea20008000800 */
[----:B------:R-:W-:Y:S01]  /*0b90*/  IMAD.MOV.U32 R5, RZ, RZ, 0x3f000000 ;  /* 0x3f000000ff057424 */ /* 0x000fe200078e00ff */
[----:B------:R-:W-:Y:S05]  /*0ba0*/  @P3 BREAK.RELIABLE B1 ;  /* 0x0000000000013942 */ /* 0x000fea0003800100 */
[----:B--2---:R-:W-:-:S05]  /*0bb0*/  LOP3.LUT R4, R4, 0xff000000, R5, 0xb8, !PT ;  /* 0xff00000004047812 */ /* 0x004fca00078eb805 */
[----:B------:R2:W-:Y:S01]  /*0bc0*/  STS [UR8+0x34], R4 ;  /* 0x00003404ff007988 */ /* 0x0005e20008000808 */
[----:B------:R-:W-:Y:S05]  /*0bd0*/  @P3 BRA `(.L_x_26) ;  /* 0x0000000000183947 */ /* 0x000fea0003800000 */
[----:B------:R-:W4:Y:S01]  /*0be0*/  LDS R5, [UR8+0x38] ;  /* 0x00003808ff057984 */ /* 0x000f220008000800 */
[----:B--2---:R-:W-:-:S05]  /*0bf0*/  IMAD.MOV.U32 R4, RZ, RZ, 0x7f ;  /* 0x0000007fff047424 */ /* 0x004fca00078e00ff */
[----:B----4-:R-:W-:-:S05]  /*0c00*/  LOP3.LUT R4, R5, 0xff, R4, 0xb8, !PT ;  /* 0x000000ff05047812 */ /* 0x010fca00078eb804 */
[----:B------:R2:W-:Y:S02]  /*0c10*/  STS [UR8+0x38], R4 ;  /* 0x00003804ff007988 */ /* 0x0005e40008000808 */
.L_x_25:
[----:B------:R-:W-:Y:S05]  /*0c20*/  BSYNC.RELIABLE B1 ;  /* 0x0000000000017941 */ /* 0x000fea0003800100 */
.L_x_24:
[----:B------:R2:W-:Y:S02]  /*0c30*/  @!P3 STS [UR8+0x20], R6 ;  /* 0x00002006ff00b988 */ /* 0x0005e40008000808 */
.L_x_26:
[----:B------:R-:W-:Y:S05]  /*0c40*/  BSYNC.RECONVERGENT B2 ;  /* 0x0000000000027941 */ /* 0x000fea0003800200 */
.L_x_23:
[----:B------:R-:W-:Y:S05]  /*0c50*/  WARPSYNC.ALL ;  /* 0x0000000000007948 */ /* 0x000fea0003800000 */
[----:B------:R-:W-:Y:S01]  /*0c60*/  NOP ;  /* 0x0000000000007918 */ /* 0x000fe20000000000 */
[----:B--2---:R-:W2:Y:S01]  /*0c70*/  LDC R6, c[0x0][0x39c] ;  /* 0x0000e700ff067b82 */ /* 0x004ea20000000800 */
[----:B------:R-:W-:Y:S01]  /*0c80*/  BSSY.RECONVERGENT B2, `(.L_x_27) ;  /* 0x000000b000027945 */ /* 0x000fe20003800200 */
[----:B--2---:R-:W-:-:S03]  /*0c90*/  VIADD R6, R6, 0xffffffff ;  /* 0xffffffff06067836 */ /* 0x004fc60000000000 */
[----:B------:R-:W-:Y:S05]  /*0ca0*/  @P3 BRA `(.L_x_28) ;  /* 0x0000000000203947 */ /* 0x000fea0003800000 */
[----:B----45:R-:W2:Y:S01]  /*0cb0*/  LDS R4, [UR8+0x1c] ;  /* 0x00001c08ff047984 */ /* 0x030ea20008000800 */
[----:B------:R-:W4:Y:S03]  /*0cc0*/  LDC.64 R10, c[0x0][0x3b0] ;  /* 0x0000ec00ff0a7b82 */ /* 0x000f260000000a00 */
[----:B------:R5:W-:Y:S01]  /*0cd0*/  STS [UR8+0x24], R6 ;  /* 0x00002406ff007988 */ /* 0x000be20008000808 */
[--C-:B----4-:R-:W-:Y:S02]  /*0ce0*/  SHF.R.U32.HI R9, RZ, 0x4, R11.reuse ;  /* 0x00000004ff097819 */ /* 0x110fe4000001160b */
[----:B------:R-:W-:-:S05]  /*0cf0*/  SHF.R.U64 R5, R10, 0x4, R11 ;  /* 0x000000040a057819 */ /* 0x000fca000000120b */
[----:B------:R5:W-:Y:S01]  /*0d00*/  STS [UR8+0xc], R5 ;  /* 0x00000c05ff007988 */ /* 0x000be20008000808 */
[----:B--2---:R-:W-:-:S05]  /*0d10*/  LOP3.LUT R4, R4, 0xf, R9, 0xb8, !PT ;  /* 0x0000000f04047812 */ /* 0x004fca00078eb809 */
[----:B------:R5:W-:Y:S02]  /*0d20*/  STS [UR8+0x1c], R4 ;  /* 0x00001c04ff007988 */ /* 0x000be40008000808 */
.L_x_28:
[----:B------:R-:W-:Y:S05]  /*0d30*/  BSYNC.RECONVERGENT B2 ;  /* 0x0000000000027941 */ /* 0x000fea0003800200 */
.L_x_27:
[----:B------:R-:W-:Y:S04]  /*0d40*/  BSSY.RECONVERGENT B3, `(.L_x_29) ;  /* 0x000001d000037945 */ /* 0x000fe80003800200 */
[----:B------:R-:W-:Y:S04]  /*0d50*/  BSSY.RELIABLE B2, `(.L_x_30) ;  /* 0x0000018000027945 */ /* 0x000fe80003800100 */
[----:B------:R-:W-:Y:S05]  /*0d60*/  @P3 BRA `(.L_x_31) ;  /* 0x00000000001c3947 */ /* 0x000fea0003800000 */
[----:B----45:R-:W2:Y:S02]  /*0d70*/  LDS R4, [UR8+0x34] ;  /* 0x00003408ff047984 */ /* 0x030ea40008000800 */
[----:B--2---:R-:W-:-:S05]  /*0d80*/  LOP3.LUT R4, R4, 0x7, RZ, 0xb8, !PT ;  /* 0x0000000704047812 */ /* 0x004fca00078eb8ff */
[----:B------:R2:W-:Y:S01]  /*0d90*/  STS [UR8+0x34], R4 ;  /* 0x00003404ff007988 */ /* 0x0005e20008000808 */
[----:B------:R-:W-:Y:S05]  /*0da0*/  @P3 BRA `(.L_x_32) ;  /* 0x00000000001c3947 */ /* 0x000fea0003800000 */
[----:B--2---:R-:W2:Y:S02]  /*0db0*/  LDS R4, [UR8+0x34] ;  /* 0x00003408ff047984 */ /* 0x004ea40008000800 */
[----:B--2---:R-:W-:-:S05]  /*0dc0*/  LOP3.LUT R4, R4, 0x38, RZ, 0xb8, !PT ;  /* 0x0000003804047812 */ /* 0x004fca00078eb8ff */
[----:B------:R2:W-:Y:S02]  /*0dd0*/  STS [UR8+0x34], R4 ;  /* 0x00003404ff007988 */ /* 0x0005e40008000808 */
.L_x_31:
[----:B------:R-:W-:Y:S05]  /*0de0*/  @P3 BRA `(.L_x_33) ;  /* 0x00000000001c3947 */ /* 0x000fea0003800000 */
[----:B--2-45:R-:W2:Y:S02]  /*0df0*/  LDS R4, [UR8+0x8] ;  /* 0x00000808ff047984 */ /* 0x034ea40008000800 */
[----:B--2---:R-:W-:-:S05]  /*0e00*/  LOP3.LUT R4, R4, 0x780, RZ, 0xb8, !PT ;  /* 0x0000078004047812 */ /* 0x004fca00078eb8ff */
[----:B------:R4:W-:Y:S02]  /*0e10*/  STS [UR8+0x8], R4 ;  /* 0x00000804ff007988 */ /* 0x0009e40008000808 */
.L_x_32:
[----:B------:R-:W-:Y:S05]  /*0e20*/  @P3 BRA `(.L_x_34) ;  /* 0x0000000000283947 */ /* 0x000fea0003800000 */
[----:B--2-4-:R-:W2:Y:S02]  /*0e30*/  LDS R4, [UR8+0x8] ;  /* 0x00000808ff047984 */ /* 0x014ea40008000800 */
[----:B--2---:R-:W-:-:S05]  /*0e40*/  LOP3.LUT R4, R4, 0x1800, RZ, 0xb8, !PT ;  /* 0x0000180004047812 */ /* 0x004fca00078eb8ff */
[----:B------:R2:W-:Y:S02]  /*0e50*/  STS [UR8+0x8], R4 ;  /* 0x00000804ff007988 */ /* 0x0005e40008000808 */
.L_x_33:
[----:B------:R-:W-:Y:S05]  /*0e60*/  @P3 BREAK.RELIABLE B2 ;  /* 0x0000000000023942 */ /* 0x000fea0003800100 */
[----:B------:R-:W-:Y:S05]  /*0e70*/  @P3 BRA `(.L_x_35) ;  /* 0x0000000000243947 */ /* 0x000fea0003800000 */
[----:B--2-45:R-:W2:Y:S01]  /*0e80*/  LDS R4, [UR8+0x8] ;  /* 0x00000808ff047984 */ /* 0x034ea20008000800 */
[----:B------:R-:W-:-:S05]  /*0e90*/  IMAD.MOV.U32 R5, RZ, RZ, 0x6000 ;  /* 0x00006000ff057424 */ /* 0x000fca00078e00ff */
[----:B--2---:R-:W-:-:S04]  /*0ea0*/  LOP3.LUT R4, R4, 0x4000, R5, 0xd8, !PT ;  /* 0x0000400004047812 */ /* 0x004fc800078ed805 */
[----:B------:R-:W-:-:S05]  /*0eb0*/  LOP3.LUT R4, R4, 0x400000, RZ, 0xb8, !PT ;  /* 0x0040000004047812 */ /* 0x000fca00078eb8ff */
[----:B------:R5:W-:Y:S02]  /*0ec0*/  STS [UR8+0x8], R4 ;  /* 0x00000804ff007988 */ /* 0x000be40008000808 */
.L_x_34:
[----:B------:R-:W-:Y:S05]  /*0ed0*/  BSYNC.RELIABLE B2 ;  /* 0x0000000000027941 */ /* 0x000fea0003800100 */
.L_x_30:
[----:B--2-45:R-:W2:Y:S02]  /*0ee0*/  @!P3 LDS R4, [UR8+0x8] ;  /* 0x00000808ff04b984 */ /* 0x034ea40008000800 */
[----:B--2---:R-:W-:-:S05]  /*0ef0*/  @!P3 LOP3.LUT R4, R4, 0x8000, RZ, 0xb8, !PT ;  /* 0x000080000404b812 */ /* 0x004fca00078eb8ff */
[----:B------:R2:W-:Y:S02]  /*0f00*/  @!P3 STS [UR8+0x8], R4 ;  /* 0x00000804ff00b988 */ /* 0x0005e40008000808 */
.L_x_35:
[----:B------:R-:W-:Y:S05]  /*0f10*/  BSYNC.RECONVERGENT B3 ;  /* 0x0000000000037941 */ /* 0x000fea0003800200 */
.L_x_29:
[----:B------:R-:W-:Y:S05]  /*0f20*/  WARPSYNC.ALL ;  /* 0x0000000000007948 */ /* 0x000fea0003800000 */
[----:B------:R-:W-:Y:S01]  /*0f30*/  NOP ;  /* 0x0000000000007918 */ /* 0x000fe20000000000 */
[----:B------:R-:W-:-:S04]  /*0f40*/  UIADD3 UR5, UPT, UPT, UR4, 0x80, URZ ;  /* 0x0000008004057890 */ /* 0x000fc8000fffe0ff */
[----:B------:R-:W-:-:S04]  /*0f50*/  UIADD3 UR26, UP0, UPT, UR5, UR20, URZ ;  /* 0x00000014051a7290 */ /* 0x000fc8000ff1e0ff */
[----:B------:R-:W-:Y:S01]  /*0f60*/  ULEA.HI.X.SX32 UR27, UR5, UR21, 0x1, UP0 ;  /* 0x00000015051b7291 */ /* 0x000fe200080f0eff */
[----:B------:R-:W-:Y:S11]  /*0f70*/  @P0 BRA `(.L_x_36) ;  /* 0x0000000000300947 */ /* 0x000ff60003800000 */
[----:B--2-45:R-:W2:Y:S01]  /*0f80*/  S2R R4, SR_LANEID ;  /* 0x0000000000047919 */ /* 0x034ea20000000000 */
[----:B------:R-:W-:Y:S05]  /*0f90*/  WARPSYNC.ALL ;  /* 0x0000000000007948 */ /* 0x000fea0003800000 */
[----:B------:R-:W-:Y:S01]  /*0fa0*/  NOP ;  /* 0x0000000000007918 */ /* 0x000fe20000000000 */
[----:B--2---:R-:W-:-:S05]  /*0fb0*/  IMAD.SHL.U32 R8, R4, 0x4, RZ ;  /* 0x0000000404087824 */ /* 0x004fca00078e00ff */
[----:B------:R-:W2:Y:S01]  /*0fc0*/  LDS R9, [R8+UR8] ;  /* 0x0000000808097984 */ /* 0x000ea20008000800 */
[----:B------:R-:W-:-:S05]  /*0fd0*/  IADD3 R4, P1, PT, R8, UR26, RZ ;  /* 0x0000001a08047c10 */ /* 0x000fca000ff3e0ff */
[----:B------:R-:W-:-:S05]  /*0fe0*/  IMAD.X R5, RZ, RZ, UR27, P1 ;  /* 0x0000001bff057e24 */ /* 0x000fca00088e06ff */
[----:B--2---:R2:W4:Y:S01]  /*0ff0*/  ATOMG.E.EXCH.STRONG.GPU PT, RZ, [R4], R9 ;  /* 0x0000000904ff73a8 */ /* 0x00452200041ee100 */
[----:B------:R-:W-:-:S04]  /*1000*/  DEPBAR {5,4,3,2,1,0} ;  /* 0x0000003f0000791a */ /* 0x000fc80000000000 */
[----:B------:R-:W5:Y:S02]  /*1010*/  CCTL.E.C.LDCU.IV.DEEP [UR26] ;  /* 0x000000001a007540 */ /* 0x000f640009c08000 */
[----:B-----5:R2:W-:Y:S01]  /*1020*/  UTMACCTL.IV [UR26] ;  /* 0x000000001a0079b9 */ /* 0x0205e20008000000 */
[----:B------:R-:W-:Y:S01]  /*1030*/  NOP ;  /* 0x0000000000007918 */ /* 0x000fe20000000000 */
.L_x_36:
[----:B------:R-:W-:Y:S05]  /*1040*/  @P0 BRA `(.L_x_37) ;  /* 0x00000000000c0947 */ /* 0x000fea0003800000 */
[----:B------:R0:W-:Y:S01]  /*1050*/  UTMACMDFLUSH ;  /* 0x00000000000079b7 */ /* 0x0001e20000000000 */
[----:B------:R-:W-:Y:S05]  /*1060*/  @P0 BRA `(.L_x_37) ;  /* 0x0000000000040947 */ /* 0x000fea0003800000 */
[----:B------:R-:W-:-:S04]  /*1070*/  DEPBAR.LE SB0, 0x0 ;  /* 0x000080000000791a */ /* 0x000fc80000000000 */
.L_x_37:
[----:B------:R-:W-:Y:S05]  /*1080*/  WARPSYNC.ALL ;  /* 0x0000000000007948 */ /* 0x000fea0003800000 */
[----:B------:R-:W-:Y:S01]  /*1090*/  NOP ;  /* 0x0000000000007918 */ /* 0x000fe20000000000 */
[----:B----4-:R-:W-:Y:S06]  /*10a0*/  BAR.SYNC.DEFER_BLOCKING 0x0 ;  /* 0x0000000000007b1d */ /* 0x010fec0000010000 */
[----:B------:R-:W-:Y:S02]  /*10b0*/  BSSY.RECONVERGENT B3, `(.L_x_38) ;  /* 0x000000b000037945 */ /* 0x000fe40003800200 */
[----:B------:R-:W-:Y:S06]  /*10c0*/  BAR.SYNC.DEFER_BLOCKING 0x0 ;  /* 0x0000000000007b1d */ /* 0x000fec0000010000 */
[----:B------:R4:W-:Y:S01]  /*10d0*/  @!P0 STS [R3], RZ ;  /* 0x000000ff03008388 */ /* 0x0009e20000000800 */
[----:B------:R-:W-:Y:S01]  /*10e0*/  NOP ;  /* 0x0000000000007918 */ /* 0x000fe20000000000 */
[----:B------:R-:W-:Y:S05]  /*10f0*/  @P3 BRA `(.L_x_39) ;  /* 0x0000000000183947 */ /* 0x000fea0003800000 */
[----:B---34-:R-:W3:Y:S01]  /*1100*/  LDS R3, [UR8+0x8] ;  /* 0x00000808ff037984 */ /* 0x018ee20008000800 */
[----:B--2---:R-:W2:Y:S01]  /*1110*/  LDC.64 R8, c[0x0][0x390] ;  /* 0x0000e400ff087b82 */ /* 0x004ea20000000a00 */
[----:B-----5:R-:W-:Y:S02]  /*1120*/  IMAD.MOV.U32 R4, RZ, RZ, 0x70 ;  /* 0x00000070ff047424 */ /* 0x020fe400078e00ff */
[----:B--2---:R2:W-:Y:S03]  /*1130*/  STS.64 [UR8], R8 ;  /* 0x00000008ff007988 */ /* 0x0045e60008000a08 */
[----:B---3--:R-:W-:-:S05]  /*1140*/  LOP3.LUT R3, R3, 0x10, R4, 0xd8, !PT ;  /* 0x0000001003037812 */ /* 0x008fca00078ed804 */
[----:B------:R2:W-:Y:S02]  /*1150*/  STS [UR8+0x8], R3 ;  /* 0x00000803ff007988 */ /* 0x0005e40008000808 */
.L_x_39:
[----:B--2---:R-:W-:Y:S05]  /*1160*/  BSYNC.RECONVERGENT B3 ;  /* 0x0000000000037941 */ /* 0x004fea0003800200 */
.L_x_38:
[----:B------:R-:W-:Y:S04]  /*1170*/  BSSY.RECONVERGENT B4, `(.L_x_40) ;  /* 0x0000033000047945 */ /* 0x000fe80003800200 */
[----:B------:R-:W-:Y:S04]  /*1180*/  BSSY.RELIABLE B3, `(.L_x_41) ;  /* 0x000002e000037945 */ /* 0x000fe80003800100 */
[----:B------:R-:W-:Y:S05]  /*1190*/  @P3 BRA `(.L_x_42) ;  /* 0x0000000000243947 */ /* 0x000fea0003800000 */
[----:B---34-:R-:W2:Y:S01]  /*11a0*/  LDS R3, [UR8+0x34] ;  /* 0x00003408ff037984 */ /* 0x018ea20008000800 */
[----:B-----5:R-:W-:-:S05]  /*11b0*/  IMAD.MOV.U32 R4, RZ, RZ, 0x7f000000 ;  /* 0x7f000000ff047424 */ /* 0x020fca00078e00ff */
[----:B--2---:R-:W-:-:S05]  /*11c0*/  LOP3.LUT R3, R3, 0xff000000, R4, 0xb8, !PT ;  /* 0xff00000003037812 */ /* 0x004fca00078eb804 */
[----:B------:R2:W-:Y:S01]  /*11d0*/  STS [UR8+0x34], R3 ;  /* 0x00003403ff007988 */ /* 0x0005e20008000808 */
[----:B------:R-:W-:Y:S05]  /*11e0*/  @P3 BRA `(.L_x_43) ;  /* 0x0000000000183947 */ /* 0x000fea0003800000 */
[----:B--2---:R-:W2:Y:S01]  /*11f0*/  LDS R3, [UR8+0x38] ;  /* 0x00003808ff037984 */ /* 0x004ea20008000800 */
[----:B------:R-:W-:-:S05]  /*1200*/  IMAD.MOV.U32 R4, RZ, RZ, 0x3f ;  /* 0x0000003fff047424 */ /* 0x000fca00078e00ff */
[----:B--2---:R-:W-:-:S05]  /*1210*/  LOP3.LUT R3, R3, 0xff, R4, 0xb8, !PT ;  /* 0x000000ff03037812 */ /* 0x004fca00078eb804 */
[----:B------:R2:W-:Y:S02]  /*1220*/  STS [UR8+0x38], R3 ;  /* 0x00003803ff007988 */ /* 0x0005e40008000808 */
.L_x_42:
[----:B------:R-:W-:Y:S05]  /*1230*/  @P3 BRA `(.L_x_44) ;  /* 0x00000000000c3947 */ /* 0x000fea0003800000 */
[----:B------:R2:W-:Y:S02]  /*1240*/  STS [UR8+0x20], R6 ;  /* 0x00002006ff007988 */ /* 0x0005e40008000808 */
.L_x_43:
[----:B------:R-:W-:Y:S05]  /*1250*/  @P3 BRA `(.L_x_45) ;  /* 0x0000000000243947 */ /* 0x000fea0003800000 */
[----:B------:R2:W-:Y:S02]  /*1260*/  STS [UR8+0x24], R2 ;  /* 0x00002402ff007988 */ /* 0x0005e40008000808 */
.L_x_44:
[----:B------:R-:W-:Y:S05]  /*1270*/  @P3 BRA `(.L_x_46) ;  /* 0x00000000002c3947 */ /* 0x000fea0003800000 */
[----:B--2---:R-:W2:Y:S01]  /*1280*/  LDS R2, [UR8+0x1c] ;  /* 0x00001c08ff027984 */ /* 0x004ea20008000800 */
[----:B------:R-:W3:Y:S02]  /*1290*/  LDC.64 R8, c[0x0][0x3b8] ;  /* 0x0000ee00ff087b82 */ /* 0x000ee40000000a00 */
[--C-:B---3-5:R-:W-:Y:S02]  /*12a0*/  SHF.R.U32.HI R5, RZ, 0x4, R9.reuse ;  /* 0x00000004ff057819 */ /* 0x128fe40000011609 */
[----:B----4-:R-:W-:-:S05]  /*12b0*/  SHF.R.U64 R3, R8, 0x4, R9 ;  /* 0x0000000408037819 */ /* 0x010fca0000001209 */
[----:B------:R3:W-:Y:S01]  /*12c0*/  STS [UR8+0xc], R3 ;  /* 0x00000c03ff007988 */ /* 0x0007e20008000808 */
[----:B--2---:R-:W-:-:S05]  /*12d0*/  LOP3.LUT R2, R2, 0xf, R5, 0xb8, !PT ;  /* 0x0000000f02027812 */ /* 0x004fca00078eb805 */
[----:B------:R3:W-:Y:S02]  /*12e0*/  STS [UR8+0x1c], R2 ;  /* 0x00001c02ff007988 */ /* 0x0007e40008000808 */
.L_x_45:
[----:B------:R-:W-:Y:S05]  /*12f0*/  @P3 BRA `(.L_x_47) ;  /* 0x00000000001c3947 */ /* 0x000fea0003800000 */
[----:B---3--:R-:W3:Y:S02]  /*1300*/  LDS R2, [UR8+0x34] ;  /* 0x00003408ff027984 */ /* 0x008ee40008000800 */
[----:B---3--:R-:W-:-:S05]  /*1310*/  LOP3.LUT R2, R2, 0x7, RZ, 0xb8, !PT ;  /* 0x0000000702027812 */ /* 0x008fca00078eb8ff */
[----:B------:R3:W-:Y:S02]  /*1320*/  STS [UR8+0x34], R2 ;  /* 0x00003402ff007988 */ /* 0x0007e40008000808 */
.L_x_46:
[----:B------:R-:W-:Y:S05]  /*1330*/  @P3 BRA `(.L_x_48) ;  /* 0x00000000001c3947 */ /* 0x000fea0003800000 */
[----:B--23--:R-:W2:Y:S02]  /*1340*/  LDS R2, [UR8+0x34] ;  /* 0x00003408ff027984 */ /* 0x00cea40008000800 */
[----:B--2---:R-:W-:-:S05]  /*1350*/  LOP3.LUT R2, R2, 0x38, RZ, 0xb8, !PT ;  /* 0x0000003802027812 */ /* 0x004fca00078eb8ff */
[----:B------:R2:W-:Y:S02]  /*1360*/  STS [UR8+0x34], R2 ;  /* 0x00003402ff007988 */ /* 0x0005e40008000808 */
.L_x_47:
[----:B------:R-:W-:Y:S05]  /*1370*/  @P3 BRA `(.L_x_49) ;  /* 0x00000000001c3947 */ /* 0x000fea0003800000 */
[----:B--23--:R-:W2:Y:S02]  /*1380*/  LDS R2, [UR8+0x8] ;  /* 0x00000808ff027984 */ /* 0x00cea40008000800 */
[----:B--2---:R-:W-:-:S05]  /*1390*/  LOP3.LUT R2, R2, 0x780, RZ, 0xb8, !PT ;  /* 0x0000078002027812 */ /* 0x004fca00078eb8ff */
[----:B------:R2:W-:Y:S02]  /*13a0*/  STS [UR8+0x8], R2 ;  /* 0x00000802ff007988 */ /* 0x0005e40008000808 */
.L_x_48:
[----:B------:R-:W-:Y:S05]  /*13b0*/  @P3 BRA `(.L_x_50) ;  /* 0x0000000000283947 */ /* 0x000fea0003800000 */
[----:B--23--:R-:W2:Y:S02]  /*13c0*/  LDS R2, [UR8+0x8] ;  /* 0x00000808ff027984 */ /* 0x00cea40008000800 */
[----:B--2---:R-:W-:-:S05]  /*13d0*/  LOP3.LUT R2, R2, 0x1800, RZ, 0xb8, !PT ;  /* 0x0000180002027812 */ /* 0x004fca00078eb8ff */
[----:B------:R2:W-:Y:S02]  /*13e0*/  STS [UR8+0x8], R2 ;  /* 0x00000802ff007988 */ /* 0x0005e40008000808 */
.L_x_49:
[----:B------:R-:W-:Y:S05]  /*13f0*/  @P3 BREAK.RELIABLE B3 ;  /* 0x0000000000033942 */ /* 0x000fea0003800100 */
[----:B------:R-:W-:Y:S05]  /*1400*/  @P3 BRA `(.L_x_51) ;  /* 0x0000000000243947 */ /* 0x000fea0003800000 */
[----:B--23--:R-:W2:Y:S01]  /*1410*/  LDS R2, [UR8+0x8] ;  /* 0x00000808ff027984 */ /* 0x00cea20008000800 */
[----:B----4-:R-:W-:-:S05]  /*1420*/  IMAD.MOV.U32 R3, RZ, RZ, 0x6000 ;  /* 0x00006000ff037424 */ /* 0x010fca00078e00ff */
[----:B--2---:R-:W-:-:S04]  /*1430*/  LOP3.LUT R2, R2, 0x6000, R3, 0xd8, !PT ;  /* 0x0000600002027812 */ /* 0x004fc800078ed803 */
[----:B------:R-:W-:-:S05]  /*1440*/  LOP3.LUT R2, R2, 0x400000, RZ, 0xb8, !PT ;  /* 0x0040000002027812 */ /* 0x000fca00078eb8ff */
[----:B------:R2:W-:Y:S02]  /*1450*/  STS [UR8+0x8], R2 ;  /* 0x00000802ff007988 */ /* 0x0005e40008000808 */
.L_x_50:
[----:B------:R-:W-:Y:S05]  /*1460*/  BSYNC.RELIABLE B3 ;  /* 0x0000000000037941 */ /* 0x000fea0003800100 */
.L_x_41:
[----:B--23--:R-:W2:Y:S02]  /*1470*/  @!P3 LDS R2, [UR8+0x8] ;  /* 0x00000808ff02b984 */ /* 0x00cea40008000800 */
[----:B--2---:R-:W-:-:S05]  /*1480*/  @!P3 LOP3.LUT R2, R2, 0x8000, RZ, 0xb8, !PT ;  /* 0x000080000202b812 */ /* 0x004fca00078eb8ff */
[----:B------:R2:W-:Y:S02]  /*1490*/  @!P3 STS [UR8+0x8], R2 ;  /* 0x00000802ff00b988 */ /* 0x0005e40008000808 */
.L_x_51:
[----:B------:R-:W-:Y:S05]  /*14a0*/  BSYNC.RECONVERGENT B4 ;  /* 0x0000000000047941 */ /* 0x000fea0003800200 */
.L_x_40:
[----:B------:R-:W-:Y:S05]  /*14b0*/  WARPSYNC.ALL ;  /* 0x0000000000007948 */ /* 0x000fea0003800000 */
[----:B------:R-:W-:Y:S01]  /*14c0*/  NOP ;  /* 0x0000000000007918 */ /* 0x000fe20000000000 */
[----:B------:R-:W-:-:S04]  /*14d0*/  UIADD3 UR4, UPT, UPT, UR4, 0x100, URZ ;  /* 0x0000010004047890 */ /* 0x000fc8000fffe0ff */
[----:B------:R-:W-:-:S04]  /*14e0*/  UIADD3 UR20, UP0, UPT, UR4, UR20, URZ ;  /* 0x0000001404147290 */ /* 0x000fc8000ff1e0ff */
[----:B------:R-:W-:Y:S01]  /*14f0*/  ULEA.HI.X.SX32 UR21, UR4, UR21, 0x1, UP0 ;  /* 0x0000001504157291 */ /* 0x000fe200080f0eff */
[----:B------:R-:W-:Y:S11]  /*1500*/  @P0 BRA `(.L_x_52) ;  /* 0x0000000000300947 */ /* 0x000ff60003800000 */
[----:B--23--:R-:W2:Y:S01]  /*1510*/  S2R R2, SR_LANEID ;  /* 0x0000000000027919 */ /* 0x00cea20000000000 */
[----:B------:R-:W-:Y:S05]  /*1520*/  WARPSYNC.ALL ;  /* 0x0000000000007948 */ /* 0x000fea0003800000 */
[----:B------:R-:W-:Y:S01]  /*1530*/  NOP ;  /* 0x0000000000007918 */ /* 0x000fe20000000000 */
[----:B--2--5:R-:W-:-:S05]  /*1540*/  IMAD.SHL.U32 R4, R2, 0x4, RZ ;  /* 0x0000000402047824 */ /* 0x024fca00078e00ff */
[----:B------:R-:W2:Y:S01]  /*1550*/  LDS R5, [R4+UR8] ;  /* 0x0000000804057984 */ /* 0x000ea20008000800 */
[----:B------:R-:W-:-:S05]  /*1560*/  IADD3 R2, P1, PT, R4, UR20, RZ ;  /* 0x0000001404027c10 */ /* 0x000fca000ff3e0ff */
[----:B----4-:R-:W-:-:S05]  /*1570*/  IMAD.X R3, RZ, RZ, UR21, P1 ;  /* 0x00000015ff037e24 */ /* 0x010fca00088e06ff */
[----:B--2---:R2:W3:Y:S01]  /*1580*/  ATOMG.E.EXCH.STRONG.GPU PT, RZ, [R2], R5 ;  /* 0x0000000502ff73a8 */ /* 0x0044e200041ee100 */
[----:B------:R-:W-:-:S04]  /*1590*/  DEPBAR {5,4,3,2,1,0} ;  /* 0x0000003f0000791a */ /* 0x000fc80000000000 */
[----:B------:R-:W4:Y:S02]  /*15a0*/  CCTL.E.C.LDCU.IV.DEEP [UR20] ;  /* 0x0000000014007540 */ /* 0x000f240009c08000 */
[----:B----4-:R2:W-:Y:S01]  /*15b0*/  UTMACCTL.IV [UR20] ;  /* 0x00000000140079b9 */ /* 0x0105e20008000000 */
[----:B------:R-:W-:Y:S01]  /*15c0*/  NOP ;  /* 0x0000000000007918 */ /* 0x000fe20000000000 */
.L_x_52:
[----:B------:R-:W-:Y:S05]  /*15d0*/  @P0 BRA `(.L_x_53) ;  /* 0x00000000000c0947 */ /* 0x000fea0003800000 */
[----:B------:R0:W-:Y:S01]  /*15e0*/  UTMACMDFLUSH ;  /* 0x00000000000079b7 */ /* 0x0001e20000000000 */
[----:B------:R-:W-:Y:S05]  /*15f0*/  @P0 BRA `(.L_x_53) ;  /* 0x0000000000040947 */ /* 0x000fea0003800000 */
[----:B------:R-:W-:-:S04]  /*1600*/  DEPBAR.LE SB0, 0x0 ;  /* 0x000080000000791a */ /* 0x000fc80000000000 */
.L_x_53:
[----:B------:R-:W-:Y:S05]  /*1610*/  WARPSYNC.ALL ;  /* 0x0000000000007948 */ /* 0x000fea0003800000 */
[----:B------:R-:W-:Y:S01]  /*1620*/  NOP ;  /* 0x0000000000007918 */ /* 0x000fe20000000000 */
[----:B---3--:R-:W-:Y:S01]  /*1630*/  BAR.SYNC.DEFER_BLOCKING 0x0 ;  /* 0x0000000000007b1d */ /* 0x008fe20000010000 */
[----:B--2---:R-:W-:Y:S01]  /*1640*/  SHF.R.U32.HI R2, RZ, 0x5, R0 ;  /* 0x00000005ff027819 */ /* 0x004fe20000011600 */
[----:B------:R-:W-:-:S03]  /*1650*/  UIADD3 UR12, UPT, UPT, UR8, 0xc020, URZ ;  /* 0x0000c020080c7890 */ /* 0x000fc6000fffe0ff */
[----:B------:R-:W-:Y:S01]  /*1660*/  R2UR UR22, R2 ;  /* 0x00000000021672ca */ /* 0x000fe200000e0000 */
[----:B------:R-:W-:Y:S01]  /*1670*/  VOTEU.ALL UP0, P3 ;  /* 0x0000000000ff7886 */ /* 0x000fe20001800000 */
[----:B------:R-:W-:Y:S01]  /*1680*/  UMOV UR4, 0x1 ;  /* 0x0000000100047882 */ /* 0x000fe20000000000 */
[----:B------:R-:W-:Y:S01]  /*1690*/  VOTEU.ALL UP1, P3 ;  /* 0x0000000000ff7886 */ /* 0x000fe20001820000 */
[----:B------:R-:W-:Y:S02]  /*16a0*/  BSSY.RECONVERGENT B4, `(.L_x_54) ;  /* 0x0000018000047945 */ /* 0x000fe40003800200 */
[----:B------:R-:W-:-:S04]  /*16b0*/  @!UP0 UIADD3 UR10, UPT, UPT, -UR4, 0x100000, URZ ;  /* 0x00100000040a8890 */ /* 0x000fc8000fffe1ff */
[----:B------:R-:W-:Y:S02]  /*16c0*/  @!UP0 USHF.L.U32 UR11, UR10, 0xb, URZ ;  /* 0x0000000b0a0b8899 */ /* 0x000fe400080006ff */
[----:B------:R-:W-:Y:S02]  /*16d0*/  @!UP0 USHF.L.U32 UR10, UR10, 0x1, URZ ;  /* 0x000000010a0a8899 */ /* 0x000fe400080006ff */
[----:B------:R-:W-:-:S04]  /*16e0*/  @!UP0 UIADD3 UR4, UPT, UPT, -UR4, 0x100000, URZ ;  /* 0x0010000004048890 */ /* 0x000fc8000fffe1ff */
[----:B------:R-:W-:Y:S02]  /*16f0*/  @!UP0 USHF.L.U32 UR5, UR4, 0xb, URZ ;  /* 0x0000000b04058899 */ /* 0x000fe400080006ff */
[----:B------:R-:W-:Y:S01]  /*1700*/  @!UP0 USHF.L.U32 UR4, UR4, 0x1, URZ ;  /* 0x0000000104048899 */ /* 0x000fe200080006ff */
[----:B------:R-:W-:Y:S01]  /*1710*/  VOTEU.ALL UP0, P3 ;  /* 0x0000000000ff7886 */ /* 0x000fe20001800000 */
[----:B------:R-:W2:Y:S04]  /*1720*/  FENCE.VIEW.ASYNC.S ;  /* 0x00000000000073c6 */ /* 0x000ea80000000000 */
[----:B--2---:R2:W3:Y:S06]  /*1730*/  @!UP0 SYNCS.EXCH.64 URZ, [UR8+0xc000], UR10 ;  /* 0x00c0000a08ff85b2 */ /* 0x0044ec0008000100 */
[----:B------:R2:W3:Y:S02]  /*1740*/  @!UP1 SYNCS.EXCH.64 URZ, [UR8+0xc020], UR4 ;  /* 0x00c0200408ff95b2 */ /* 0x0004e40008000100 */
[----:B---3--:R-:W-:Y:S06]  /*1750*/  BAR.SYNC.DEFER_BLOCKING 0x0 ;  /* 0x0000000000007b1d */ /* 0x008fec0000010000 */
[----:B------:R-:W-:Y:S05]  /*1760*/  @P3 BRA `(.L_x_55) ;  /* 0x00000000002c3947 */ /* 0x000fea0003800000 */
[----:B--2---:R-:W-:Y:S02]  /*1770*/  UMOV UR4, 0x1 ;  /* 0x0000000100047882 */ /* 0x004fe40000000000 */
[----:B------:R-:W-:-:S04]  /*1780*/  UIADD3 UR10, UPT, UPT, -UR4, 0x100000, URZ ;  /* 0x00100000040a7890 */ /* 0x000fc8000fffe1ff */
[----:B------:R-:W-:Y:S02]  /*1790*/  USHF.L.U32 UR11, UR10, 0xb, URZ ;  /* 0x0000000b0a0b7899 */ /* 0x000fe400080006ff */
[----:B------:R-:W-:Y:S02]  /*17a0*/  USHF.L.U32 UR10, UR10, 0x1, URZ ;  /* 0x000000010a0a7899 */ /* 0x000fe400080006ff */
[----:B------:R-:W-:-:S04]  /*17b0*/  UIADD3 UR4, UPT, UPT, -UR4, 0x100000, URZ ;  /* 0x0010000004047890 */ /* 0x000fc8000fffe1ff */
[----:B------:R-:W-:Y:S02]  /*17c0*/  USHF.L.U32 UR5, UR4, 0xb, URZ ;  /* 0x0000000b04057899 */ /* 0x000fe400080006ff */
[----:B------:R-:W-:Y:S01]  /*17d0*/  USHF.L.U32 UR4, UR4, 0x1, URZ ;  /* 0x0000000104047899 */ /* 0x000fe200080006ff */
[----:B------:R-:W2:Y:S03]  /*17e0*/  FENCE.VIEW.ASYNC.S ;  /* 0x00000000000073c6 */ /* 0x000ea60000000000 */
[----:B--2---:R3:W2:Y:S08]  /*17f0*/  SYNCS.EXCH.64 URZ, [UR8+0xc008], UR10 ;  /* 0x00c0080a08ff75b2 */ /* 0x0046b00008000100 */
[----:B------:R3:W4:Y:S02]  /*1800*/  SYNCS.EXCH.64 URZ, [UR8+0xc028], UR4 ;  /* 0x00c0280408ff75b2 */ /* 0x0007240008000100 */
[----:B---3--:R-:W-:Y:S01]  /*1810*/  NOP ;  /* 0x0000000000007918 */ /* 0x008fe20000000000 */
.L_x_55:
[----:B--2---:R-:W-:Y:S05]  /*1820*/  BSYNC.RECONVERGENT B4 ;  /* 0x0000000000047941 */ /* 0x004fea0003800200 */
.L_x_54:
[----:B----4-:R-:W-:Y:S06]  /*1830*/  BAR.SYNC.DEFER_BLOCKING 0x0 ;  /* 0x0000000000007b1d */ /* 0x010fec0000010000 */
[----:B------:R-:W-:Y:S04]  /*1840*/  BSSY.RECONVERGENT B4, `(.L_x_56) ;  /* 0x000000d000047945 */ /* 0x000fe80003800200 */
[----:B------:R-:W-:Y:S05]  /*1850*/  @P3 BRA `(.L_x_57) ;  /* 0x00000000002c3947 */ /* 0x000fea0003800000 */
[----:B------:R-:W-:Y:S02]  /*1860*/  UMOV UR4, 0x1 ;  /* 0x0000000100047882 */ /* 0x000fe40000000000 */
[----:B------:R-:W-:-:S04]  /*1870*/  UIADD3 UR10, UPT, UPT, -UR4, 0x100000, URZ ;  /* 0x00100000040a7890 */ /* 0x000fc8000fffe1ff */
[----:B------:R-:W-:Y:S02]  /*1880*/  USHF.L.U32 UR11, UR10, 0xb, URZ ;  /* 0x0000000b0a0b7899 */ /* 0x000fe400080006ff */
[----:B------:R-:W-:Y:S02]  /*1890*/  USHF.L.U32 UR10, UR10, 0x1, URZ ;  /* 0x000000010a0a7899 */ /* 0x000fe400080006ff */
[----:B------:R-:W-:-:S04]  /*18a0*/  UIADD3 UR4, UPT, UPT, -UR4, 0x100000, URZ ;  /* 0x0010000004047890 */ /* 0x000fc8000fffe1ff */
[----:B------:R-:W-:Y:S02]  /*18b0*/  USHF.L.U32 UR5, UR4, 0xb, URZ ;  /* 0x0000000b04057899 */ /* 0x000fe400080006ff */
[----:B------:R-:W-:Y:S01]  /*18c0*/  USHF.L.U32 UR4, UR4, 0x1, URZ ;  /* 0x0000000104047899 */ /* 0x000fe200080006ff */
[----:B------:R-:W2:Y:S03]  /*18d0*/  FENCE.VIEW.ASYNC.S ;  /* 0x00000000000073c6 */ /* 0x000ea60000000000 */
[----:B--2---:R2:W3:Y:S08]  /*18e0*/  SYNCS.EXCH.64 URZ, [UR8+0xc010], UR10 ;  /* 0x00c0100a08ff75b2 */ /* 0x0044f00008000100 */
[----:B------:R2:W4:Y:S01]  /*18f0*/  SYNCS.EXCH.64 URZ, [UR8+0xc030], UR4 ;  /* 0x00c0300408ff75b2 */ /* 0x0005220008000100 */
[----:B------:R-:W-:Y:S01]  /*1900*/  NOP ;  /* 0x0000000000007918 */ /* 0x000fe20000000000 */
.L_x_57:
[----:B--2---:R-:W-:Y:S05]  /*1910*/  BSYNC.RECONVERGENT B4 ;  /* 0x0000000000047941 */ /* 0x004fea0003800200 */
.L_x_56:
[----:B---34-:R-:W-:Y:S01]  /*1920*/  BAR.SYNC.DEFER_BLOCKING 0x0 ;  /* 0x0000000000007b1d */ /* 0x018fe20000010000 */
[----:B------:R-:W-:Y:S01]  /*1930*/  USHF.L.U32 UR15, UR7, 0x6, URZ ;  /* 0x00000006070f7899 */ /* 0x000fe200080006ff */
[----:B------:R-:W-:Y:S01]  /*1940*/  ISETP.GE.AND P0, PT, R7, 0x1, PT ;  /* 0x000000010700780c */ /* 0x000fe20003f06270 */
[----:B------:R-:W-:-:S03]  /*1950*/  USHF.L.U32 UR19, UR9, 0x7, URZ ;  /* 0x0000000709137899 */ /* 0x000fc600080006ff */
        /* <DEDUP_REMOVED lines=13> */
.L_x_59:
[----:B--2---:R-:W-:Y:S05]  /*1a30*/  BSYNC.RECONVERGENT B4 ;  /* 0x0000000000047941 */ /* 0x004fea0003800200 */
.L_x_58:
[----:B------:R-:W-:Y:S05]  /*1a40*/  @!P0 BRA `(.L_x_60) ;  /* 0x0000000800188947 */ /* 0x000fea0003800000 */
[----:B---34-:R-:W-:Y:S01]  /*1a50*/  BAR.SYNC.DEFER_BLOCKING 0x0 ;  /* 0x0000000000007b1d */ /* 0x018fe20000010000 */
[----:B------:R-:W-:Y:S01]  /*1a60*/  ELECT P1, URZ, PT ;  /* 0x0000000000ff782f */ /* 0x000fe20003820000 */
[----:B------:R-:W-:Y:S01]  /*1a70*/  @!P3 IMAD.MOV.U32 R2, RZ, RZ, 0x3000 ;  /* 0x00003000ff02b424 */ /* 0x000fe200078e00ff */
[----:B------:R-:W-:Y:S02]  /*1a80*/  UIADD3 UR4, UPT, UPT, UR8, 0x8000, URZ ;  /* 0x0000800008047890 */ /* 0x000fe4000fffe0ff */
[----:B------:R-:W-:Y:S01]  /*1a90*/  ISETP.LT.U32.AND P1, PT, R36, 0x20, P1 ;  /* 0x000000202400780c */ /* 0x000fe20000f21070 */
[----:B------:R-:W-:Y:S01]  /*1aa0*/  UMOV UR7, UR15 ;  /* 0x0000000f00077c82 */ /* 0x000fe20008000000 */
[----:B------:R-:W-:Y:S01]  /*1ab0*/  ELECT P0, URZ, PT ;  /* 0x0000000000ff782f */ /* 0x000fe20003800000 */
[----:B------:R-:W-:-:S03]  /*1ac0*/  UMOV UR11, UR19 ;  /* 0x00000013000b7c82 */ /* 0x000fc60008000000 */
[----:B------:R-:W-:-:S07]  /*1ad0*/  ISETP.LT.U32.AND P0, PT, R36, 0x20, P0 ;  /* 0x000000202400780c */ /* 0x000fce0000701070 */
[----:B------:R-:W-:Y:S01]  /*1ae0*/  VOTEU.ANY UP0, P1 ;  /* 0x0000000000ff7886 */ /* 0x000fe20000800100 */
[----:B------:R-:W-:-:S04]  /*1af0*/  VOTEU.ANY UP2, P1 ;  /* 0x0000000000ff7886 */ /* 0x000fc80000840100 */
[----:B------:R-:W-:Y:S02]  /*1b00*/  @UP0 UIADD3 UR5, UPT, UPT, UR8, 0xc000, URZ ;  /* 0x0000c00008050890 */ /* 0x000fe4000fffe0ff */
[----:B------:R2:W-:Y:S01]  /*1b10*/  @!P3 SYNCS.ARRIVE.TRANS64 RZ, [UR8+0xc000], R2 ;  /* 0x00c00002ffffb9a7 */ /* 0x0005e20008000008 */
[----:B------:R-:W-:Y:S01]  /*1b20*/  @UP0 UMOV UR6, URZ ;  /* 0x000000ff00060c82 */ /* 0x000fe20008000000 */
[----:B------:R-:W-:Y:S01]  /*1b30*/  BAR.SYNC.DEFER_BLOCKING 0x0 ;  /* 0x0000000000007b1d */ /* 0x000fe20000010000 */
[----:B------:R-:W-:-:S05]  /*1b40*/  UISETP.NE.U32.AND UP0, UPT, UR22, URZ, UPT ;  /* 0x000000ff1600728c */ /* 0x000fca000bf05070 */
[----:B------:R-:W-:Y:S01]  /*1b50*/  VOTEU.ANY UP1, P0 ;  /* 0x0000000000ff7886 */ /* 0x000fe20000020100 */
[----:B------:R-:W-:-:S04]  /*1b60*/  VOTEU.ANY UP3, P0 ;  /* 0x0000000000ff7886 */ /* 0x000fc80000060100 */
[----:B------:R-:W-:Y:S01]  /*1b70*/  @UP1 UIADD3 UR9, UPT, UPT, UR8, 0xc000, URZ ;  /* 0x0000c00008091890 */ /* 0x000fe2000fffe0ff */
[----:B------:R-:W-:Y:S01]  /*1b80*/  @UP1 UMOV UR10, URZ ;  /* 0x000000ff000a1c82 */ /* 0x000fe20008000000 */
[----:B------:R2:W-:Y:S01]  /*1b90*/  @UP2 UTMALDG.2D [UR4], [UR24] ;  /* 0x00000004180025b4 */ /* 0x0005e20008008000 */
[----:B------:R3:W-:Y:S06]  /*1ba0*/  MEMBAR.ALL.CTA ;  /* 0x0000000000007992 */ /* 0x0007ec0000008000 */
[----:B---3--:R-:W3:Y:S02]  /*1bb0*/  FENCE.VIEW.ASYNC.S ;  /* 0x00000000000073c6 */ /* 0x008ee40000000000 */
[----:B---3--:R-:W-:Y:S06]  /*1bc0*/  BAR.SYNC.DEFER_BLOCKING 0x0 ;  /* 0x0000000000007b1d */ /* 0x008fec0000010000 */
[----:B------:R2:W-:Y:S02]  /*1bd0*/  @UP3 UTMALDG.2D [UR8], [UR26] ;  /* 0x000000081a0035b4 */ /* 0x0005e40008008000 */
[----:B------:R-:W-:Y:S06]  /*1be0*/  BAR.SYNC.DEFER_BLOCKING 0x0 ;  /* 0x0000000000007b1d */ /* 0x000fec0000010000 */
[----:B------:R-:W3:Y:S02]  /*1bf0*/  SYNCS.PHASECHK.TRANS64.TRYWAIT P0, [UR8+0xc000], RZ ;  /* 0x00c000ffff0075a7 */ /* 0x000ee40008001108 */
[----:B--23--:R-:W-:Y:S05]  /*1c00*/  @!P0 BRA `(.L_x_61) ;  /* 0x0000000c00848947 */ /* 0x00cfea0003800000 */
.L_x_79:
[----:B------:R-:W-:Y:S05]  /*1c10*/  BRA.U UP0, `(.L_x_62) ;  /* 0x00000001004c7547 */ /* 0x000fea000b800000 */
[----:B------:R-:W-:Y:S02]  /*1c20*/  USHF.R.U32.HI UR4, URZ, 0x4, UR4 ;  /* 0x00000004ff047899 */ /* 0x000fe40008011604 */
[----:B------:R-:W-:Y:S02]  /*1c30*/  USHF.R.U32.HI UR6, URZ, 0x4, UR8 ;  /* 0x00000004ff067899 */ /* 0x000fe40008011608 */
[----:B------:R-:W-:Y:S02]  /*1c40*/  USGXT.U32 UR4, UR4, 0xe ;  /* 0x0000000e0404789a */ /* 0x000fe40008000000 */
[----:B------:R-:W-:Y:S01]  /*1c50*/  USGXT.U32 UR6, UR6, 0xe ;  /* 0x0000000e0606789a */ /* 0x000fe20008000000 */
[----:B------:R-:W-:Y:S01]  /*1c60*/  UMOV UR10, 0xfffffffe ;  /* 0xfffffffe000a7882 */ /* 0x000fe20000000000 */
[----:B------:R-:W-:Y:S01]  /*1c70*/  UMOV UR11, 0x7fffbfdf ;  /* 0x7fffbfdf000b7882 */ /* 0x000fe20000000000 */
[----:B------:R-:W-:Y:S01]  /*1c80*/  UMOV UR5, URZ ;  /* 0x000000ff00057c82 */ /* 0x000fe20008000000 */
[----:B------:R-:W-:Y:S01]  /*1c90*/  UMOV UR7, URZ ;  /* 0x000000ff00077c82 */ /* 0x000fe20008000000 */
[----:B------:R-:W-:-:S02]  /*1ca0*/  UIADD3.64 UR16, UPT, UPT, UR4, -UR10, URZ ;  /* 0x8000000a04107297 */ /* 0x000fc4000fffe0ff */
[----:B------:R-:W-:Y:S01]  /*1cb0*/  UIADD3.64 UR10, UPT, UPT, UR6, -UR10, URZ ;  /* 0x8000000a060a7297 */ /* 0x000fe2000fffe0ff */
[----:B------:R-:W-:Y:S01]  /*1cc0*/  UMOV UR28, 0x0 ;  /* 0x00000000001c7882 */ /* 0x000fe20000000000 */
[----:B------:R-:W-:Y:S01]  /*1cd0*/  UMOV UR29, 0x4200010 ;  /* 0x04200010001d7882 */ /* 0x000fe20000000000 */
[----:B------:R-:W-:Y:S01]  /*1ce0*/  UMOV UR5, 0x80004020 ;  /* 0x8000402000057882 */ /* 0x000fe20000000000 */
[----:B------:R-:W-:Y:S01]  /*1cf0*/  UMOV UR7, 0x80004020 ;  /* 0x8000402000077882 */ /* 0x000fe20000000000 */
[----:B------:R-:W-:Y:S01]  /*1d00*/  UMOV UR30, 0x0 ;  /* 0x00000000001e7882 */ /* 0x000fe20000000000 */
[----:B------:R-:W-:Y:S01]  /*1d10*/  UMOV UR31, 0x4200010 ;  /* 0x04200010001f7882 */ /* 0x000fe20000000000 */
[----:B------:R2:W-:Y:S02]  /*1d20*/  UTCQMMA gdesc[UR4], gdesc[UR6], tmem[UR23], tmem[UR28], idesc[UR29], !UPT ;  /* 0x00ff1c06040075ea */ /* 0x0005e4000f800317 */
[----:B------:R2:W-:Y:S01]  /*1d30*/  UTCQMMA gdesc[UR16], gdesc[UR10], tmem[UR23], tmem[UR30], idesc[UR31], UPT ;  /* 0x00ff1e0a100075ea */ /* 0x0005e2000b800317 */
[----:B------:R-:W-:-:S02]  /*1d40*/  NOP ;  /* 0x0000000000007918 */ /* 0x000fc40000000000 */
.L_x_62:
[----:B------:R-:W-:Y:S01]  /*1d50*/  ELECT P0, URZ, PT ;  /* 0x0000000000ff782f */ /* 0x000fe20003800000 */
[----:B--2---:R-:W-:Y:S01]  /*1d60*/  UMOV UR4, UR12 ;  /* 0x0000000c00047c82 */ /* 0x004fe20008000000 */
[----:B------:R-:W-:Y:S02]  /*1d70*/  UMOV UR5, URZ ;  /* 0x000000ff00057c82 */ /* 0x000fe40008000000 */
[----:B------:R-:W-:-:S13]  /*1d80*/  ISETP.LT.U32.AND P0, PT, R36, 0x20, P0 ;  /* 0x000000202400780c */ /* 0x000fda0000701070 */
[----:B------:R-:W-:Y:S01]  /*1d90*/  VOTEU.ANY UP0, P0 ;  /* 0x0000000000ff7886 */ /* 0x000fe20000000100 */
[----:B------:R-:W-:Y:S01]  /*1da0*/  VOTEU.ANY UP1, P0 ;  /* 0x0000000000ff7886 */ /* 0x000fe20000020100 */
[----:B------:R-:W-:-:S03]  /*1db0*/  ISETP.GE.U32.AND P0, PT, R7, 0x41, PT ;  /* 0x000000410700780c */ /* 0x000fc60003f06070 */
[----:B------:R-:W-:Y:S02]  /*1dc0*/  @UP0 UMOV UR4, UR4 ;  /* 0x0000000400040c82 */ /* 0x000fe40008000000 */
[----:B------:R2:W-:Y:S01]  /*1dd0*/  @UP1 UTCBAR [UR4], URZ ;  /* 0x000000ff040013e9 */ /* 0x0005e200080000ff */
[----:B------:R-:W-:Y:S06]  /*1de0*/  BAR.SYNC.DEFER_BLOCKING 0x0 ;  /* 0x0000000000007b1d */ /* 0x000fec0000010000 */
[----:B------:R-:W3:Y:S02]  /*1df0*/  SYNCS.PHASECHK.TRANS64.TRYWAIT P1, [UR8+0xc020], RZ ;  /* 0x00c020ffff0075a7 */ /* 0x000ee40008021108 */
[----:B--23--:R-:W-:Y:S05]  /*1e00*/  @!P1 BRA `(.L_x_63) ;  /* 0x0000000c00109947 */ /* 0x00cfea0003800000 */
.L_x_80:
[----:B------:R-:W-:Y:S01]  /*1e10*/  UMOV UR4, URZ ;  /* 0x000000ff00047c82 */ /* 0x000fe20008000000 */
[----:B------:R-:W-:Y:S05]  /*1e20*/  @!P0 BRA `(.L_x_60) ;  /* 0x0000000400208947 */ /* 0x000fea0003800000 */
[----:B------:R-:W2:Y:S01]  /*1e30*/  LDCU UR29, c[0x0][0x3a0] ;  /* 0x00007400ff1d77ac */ /* 0x000ea20008000800 */
[----:B------:R-:W-:Y:S01]  /*1e40*/  UMOV UR9, 0x1 ;  /* 0x0000000100097882 */ /* 0x000fe20000000000 */
[----:B------:R-:W-:-:S05]  /*1e50*/  UMOV UR14, 0x40 ;  /* 0x00000040000e7882 */ /* 0x000fca0000000000 */
.L_x_67:
[----:B------:R-:W-:Y:S01]  /*1e60*/  BAR.SYNC.DEFER_BLOCKING 0x0 ;  /* 0x0000000000007b1d */ /* 0x000fe20000010000 */
[----:B------:R-:W-:Y:S01]  /*1e70*/  ULEA UR28, UR9, UR8, 0x3 ;  /* 0x00000008091c7291 */ /* 0x000fe2000f8e18ff */
[----:B------:R-:W-:Y:S01]  /*1e80*/  @!P3 IMAD.MOV.U32 R2, RZ, RZ, 0x3000 ;  /* 0x00003000ff02b424 */ /* 0x000fe200078e00ff */
[----:B------:R-:W-:Y:S01]  /*1e90*/  ELECT P1, URZ, PT ;  /* 0x0000000000ff782f */ /* 0x000fe20003820000 */
[----:B------:R-:W-:-:S03]  /*1ea0*/  ULEA UR12, UR9, UR8, 0xc ;  /* 0x00000008090c7291 */ /* 0x000fc6000f8e60ff */
[----:B------:R-:W-:Y:S02]  /*1eb0*/  ISETP.LT.U32.AND P1, PT, R36, 0x20, P1 ;  /* 0x000000202400780c */ /* 0x000fe40000f21070 */
[----:B------:R-:W-:Y:S01]  /*1ec0*/  ELECT P0, URZ, PT ;  /* 0x0000000000ff782f */ /* 0x000fe20003800000 */
[----:B------:R-:W-:-:S03]  /*1ed0*/  UIADD3 UR12, UPT, UPT, UR12, 0x8000, URZ ;  /* 0x000080000c0c7890 */ /* 0x000fc6000fffe0ff */
[----:B------:R-:W-:Y:S01]  /*1ee0*/  ISETP.LT.U32.AND P0, PT, R36, 0x20, P0 ;  /* 0x000000202400780c */ /* 0x000fe20000701070 */
[----:B------:R-:W-:Y:S01]  /*1ef0*/  ULEA UR16, UR9, UR8, 0xd ;  /* 0x0000000809107291 */ /* 0x000fe2000f8e68ff */
[----:B------:R-:W-:Y:S01]  /*1f00*/  UMOV UR18, UR14 ;  /* 0x0000000e00127c82 */ /* 0x000fe20008000000 */
[----:B------:R-:W-:-:S04]  /*1f10*/  USHF.L.U32 UR5, UR4, 0x1f, URZ ;  /* 0x0000001f04057899 */ /* 0x000fc800080006ff */
[----:B------:R-:W-:Y:S01]  /*1f20*/  VOTEU.ANY UP0, P1 ;  /* 0x0000000000ff7886 */ /* 0x000fe20000800100 */
[----:B------:R3:W-:Y:S04]  /*1f30*/  @!P3 SYNCS.ARRIVE.TRANS64 RZ, [UR28+0xc000], R2 ;  /* 0x00c00002ffffb9a7 */ /* 0x0007e8000800001c */
[----:B------:R-:W-:Y:S01]  /*1f40*/  @UP0 UIADD3 UR13, UPT, UPT, UR28, 0xc000, URZ ;  /* 0x0000c0001c0d0890 */ /* 0x000fe2000fffe0ff */
[----:B------:R-:W-:Y:S01]  /*1f50*/  VOTEU.ANY UP0, P1 ;  /* 0x0000000000ff7886 */ /* 0x000fe20000800100 */
[----:B------:R-:W-:Y:S01]  /*1f60*/  BAR.SYNC.DEFER_BLOCKING 0x0 ;  /* 0x0000000000007b1d */ /* 0x000fe20000010000 */
[----:B---3--:R-:W-:-:S05]  /*1f70*/  IMAD.U32 R2, RZ, RZ, UR5 ;  /* 0x00000005ff027e24 */ /* 0x008fca000f8e00ff */
[----:B------:R-:W-:-:S05]  /*1f80*/  VOTEU.ANY UP1, P0 ;  /* 0x0000000000ff7886 */ /* 0x000fca0000020100 */
[----:B------:R-:W-:Y:S01]  /*1f90*/  @UP1 UIADD3 UR17, UPT, UPT, UR28, 0xc000, URZ ;  /* 0x0000c0001c111890 */ /* 0x000fe2000fffe0ff */
[----:B------:R-:W-:Y:S01]  /*1fa0*/  VOTEU.ANY UP1, P0 ;  /* 0x0000000000ff7886 */ /* 0x000fe20000020100 */
[----:B------:R3:W-:Y:S01]  /*1fb0*/  @UP0 UTMALDG.2D [UR12], [UR24] ;  /* 0x0000000c180005b4 */ /* 0x0007e20008008000 */
[----:B------:R-:W-:Y:S01]  /*1fc0*/  UISETP.NE.U32.AND UP0, UPT, UR22, URZ, UPT ;  /* 0x000000ff1600728c */ /* 0x000fe2000bf05070 */
[----:B------:R4:W-:Y:S06]  /*1fd0*/  MEMBAR.ALL.CTA ;  /* 0x0000000000007992 */ /* 0x0009ec0000008000 */
[----:B----4-:R-:W4:Y:S02]  /*1fe0*/  FENCE.VIEW.ASYNC.S ;  /* 0x00000000000073c6 */ /* 0x010f240000000000 */
[----:B----4-:R-:W-:Y:S06]  /*1ff0*/  BAR.SYNC.DEFER_BLOCKING 0x0 ;  /* 0x0000000000007b1d */ /* 0x010fec0000010000 */
[----:B------:R3:W-:Y:S02]  /*2000*/  @UP1 UTMALDG.2D [UR16], [UR26] ;  /* 0x000000101a0015b4 */ /* 0x0007e40008008000 */
[----:B------:R-:W-:Y:S06]  /*2010*/  BAR.SYNC.DEFER_BLOCKING 0x0 ;  /* 0x0000000000007b1d */ /* 0x000fec0000010000 */
[----:B------:R-:W4:Y:S02]  /*2020*/  SYNCS.PHASECHK.TRANS64.TRYWAIT P0, [UR28+0xc000], R2 ;  /* 0x00c00002ff0075a7 */ /* 0x000f24000800111c */
[----:B---34-:R-:W-:Y:S05]  /*2030*/  @!P0 BRA `(.L_x_64) ;  /* 0x0000000800908947 */ /* 0x018fea0003800000 */
.L_x_81:
[----:B------:R-:W-:Y:S05]  /*2040*/  BRA.U UP0, `(.L_x_65) ;  /* 0x00000001004c7547 */ /* 0x000fea000b800000 */
[----:B------:R-:W-:Y:S02]  /*2050*/  USHF.R.U32.HI UR10, URZ, 0x4, UR12 ;  /* 0x00000004ff0a7899 */ /* 0x000fe4000801160c */
[----:B------:R-:W-:Y:S02]  /*2060*/  USHF.R.U32.HI UR12, URZ, 0x4, UR16 ;  /* 0x00000004ff0c7899 */ /* 0x000fe40008011610 */
[----:B------:R-:W-:Y:S02]  /*2070*/  USGXT.U32 UR10, UR10, 0xe ;  /* 0x0000000e0a0a789a */ /* 0x000fe40008000000 */
[----:B------:R-:W-:Y:S02]  /*2080*/  USGXT.U32 UR12, UR12, 0xe ;  /* 0x0000000e0c0c789a */ /* 0x000fe40008000000 */
[----:B------:R-:W-:Y:S02]  /*2090*/  UIADD3 UR16, UP0, UPT, UR10, 0x2, URZ ;  /* 0x000000020a107890 */ /* 0x000fe4000ff1e0ff */
[----:B------:R-:W-:Y:S01]  /*20a0*/  UIADD3 UR30, UP1, UPT, UR12, 0x2, URZ ;  /* 0x000000020c1e7890 */ /* 0x000fe2000ff3e0ff */
[----:B------:R-:W-:Y:S01]  /*20b0*/  UMOV UR5, URZ ;  /* 0x000000ff00057c82 */ /* 0x000fe20008000000 */
[----:B------:R-:W-:Y:S01]  /*20c0*/  UMOV UR6, URZ ;  /* 0x000000ff00067c82 */ /* 0x000fe20008000000 */
[----:B------:R-:W-:-:S02]  /*20d0*/  UIADD3.X UR17, UPT, UPT, UR5, -0x7fffbfe0, URZ, UP0, !UPT ;  /* 0x8000402005117890 */ /* 0x000fc400087fe4ff */
[----:B------:R-:W-:Y:S01]  /*20e0*/  UIADD3.X UR31, UPT, UPT, UR6, -0x7fffbfe0, URZ, UP1, !UPT ;  /* 0x80004020061f7890 */ /* 0x000fe20008ffe4ff */
[----:B------:R-:W-:Y:S01]  /*20f0*/  UMOV UR32, 0x0 ;  /* 0x0000000000207882 */ /* 0x000fe20000000000 */
[----:B------:R-:W-:Y:S01]  /*2100*/  UMOV UR33, 0x4200010 ;  /* 0x0420001000217882 */ /* 0x000fe20000000000 */
[----:B------:R-:W-:Y:S01]  /*2110*/  UMOV UR11, 0x80004020 ;  /* 0x80004020000b7882 */ /* 0x000fe20000000000 */
[----:B------:R-:W-:Y:S01]  /*2120*/  UMOV UR13, 0x80004020 ;  /* 0x80004020000d7882 */ /* 0x000fe20000000000 */
[----:B------:R-:W-:Y:S01]  /*2130*/  UMOV UR6, 0x0 ;  /* 0x0000000000067882 */ /* 0x000fe20000000000 */
[----:B------:R-:W-:Y:S01]  /*2140*/  UMOV UR7, 0x4200010 ;  /* 0x0420001000077882 */ /* 0x000fe20000000000 */
[----:B------:R3:W-:Y:S02]  /*2150*/  UTCQMMA gdesc[UR10], gdesc[UR12], tmem[UR23], tmem[UR32], idesc[UR33], UPT ;  /* 0x00ff200c0a0075ea */ /* 0x0007e4000b800317 */
[----:B------:R3:W-:Y:S01]  /*2160*/  UTCQMMA gdesc[UR16], gdesc[UR30], tmem[UR23], tmem[UR6], idesc[UR7], UPT ;  /* 0x00ff061e100075ea */ /* 0x0007e2000b800317 */
[----:B------:R-:W-:-:S02]  /*2170*/  NOP ;  /* 0x0000000000007918 */ /* 0x000fc40000000000 */
.L_x_65:
[----:B------:R-:W-:Y:S01]  /*2180*/  ELECT P0, URZ, PT ;  /* 0x0000000000ff782f */ /* 0x000fe20003800000 */
[----:B---3--:R-:W-:-:S03]  /*2190*/  UIADD3 UR6, UPT, UPT, UR28, 0xc020, URZ ;  /* 0x0000c0201c067890 */ /* 0x008fc6000fffe0ff */
[----:B------:R-:W-:Y:S01]  /*21a0*/  ISETP.LT.U32.AND P0, PT, R36, 0x20, P0 ;  /* 0x000000202400780c */ /* 0x000fe20000701070 */
[----:B------:R-:W-:-:S12]  /*21b0*/  UMOV UR7, URZ ;  /* 0x000000ff00077c82 */ /* 0x000fd80008000000 */
[----:B------:R-:W-:Y:S01]  /*21c0*/  VOTEU.ANY UP0, P0 ;  /* 0x0000000000ff7886 */ /* 0x000fe20000000100 */
[----:B------:R-:W-:-:S04]  /*21d0*/  VOTEU.ANY UP1, P0 ;  /* 0x0000000000ff7886 */ /* 0x000fc80000020100 */
[----:B------:R-:W-:Y:S02]  /*21e0*/  @UP0 UMOV UR6, UR6 ;  /* 0x0000000600060c82 */ /* 0x000fe40008000000 */
[----:B------:R3:W-:Y:S01]  /*21f0*/  @UP1 UTCBAR [UR6], URZ ;  /* 0x000000ff060013e9 */ /* 0x0007e200080000ff */
[----:B------:R-:W-:Y:S06]  /*2200*/  BAR.SYNC.DEFER_BLOCKING 0x0 ;  /* 0x0000000000007b1d */ /* 0x000fec0000010000 */
[----:B------:R-:W4:Y:S02]  /*2210*/  SYNCS.PHASECHK.TRANS64.TRYWAIT P0, [UR28+0xc020], R2 ;  /* 0x00c02002ff0075a7 */ /* 0x000f24000800111c */
[----:B---34-:R-:W-:Y:S05]  /*2220*/  @!P0 BRA `(.L_x_66) ;  /* 0x0000000800208947 */ /* 0x018fea0003800000 */
.L_x_82:
[----:B------:R-:W-:Y:S02]  /*2230*/  UIADD3 UR9, UPT, UPT, UR9, 0x1, URZ ;  /* 0x0000000109097890 */ /* 0x000fe4000fffe0ff */
[----:B------:R-:W-:Y:S02]  /*2240*/  UIADD3 UR14, UPT, UPT, UR14, 0x40, URZ ;  /* 0x000000400e0e7890 */ /* 0x000fe4000fffe0ff */
[----:B------:R-:W-:-:S04]  /*2250*/  UISETP.NE.U32.AND UP0, UPT, UR9, 0x4, UPT ;  /* 0x000000040900788c */ /* 0x000fc8000bf05070 */
[----:B------:R-:W-:Y:S02]  /*2260*/  USEL UR5, URZ, 0x1, UP0 ;  /* 0x00000001ff057887 */ /* 0x000fe40008000000 */
[----:B------:R-:W-:Y:S02]  /*2270*/  USEL UR9, UR9, URZ, UP0 ;  /* 0x000000ff09097287 */ /* 0x000fe40008000000 */
[----:B--2---:R-:W-:Y:S02]  /*2280*/  UISETP.GE.AND UP0, UPT, UR14, UR29, UPT ;  /* 0x0000001d0e00728c */ /* 0x004fe4000bf06270 */
[----:B------:R-:W-:-:S07]  /*2290*/  ULOP3.LUT UR4, UR4, UR5, URZ, 0x3c, !UPT ;  /* 0x0000000504047292 */ /* 0x000fce000f8e3cff */
[----:B------:R-:W-:Y:S05]  /*22a0*/  BRA.U !UP0, `(.L_x_67) ;  /* 0xfffffff908ec7547 */ /* 0x000fea000b83ffff */
.L_x_60:
[----:B---34-:R-:W-:Y:S01]  /*22b0*/  BAR.SYNC.DEFER_BLOCKING 0x0 ;  /* 0x0000000000007b1d */ /* 0x018fe20000010000 */
[C---:B------:R-:W-:Y:S02]  /*22c0*/  IMAD.SHL.U32 R2, R0.reuse, 0x40, RZ ;  /* 0x0000004000027824 */ /* 0x040fe400078e00ff */
[C---:B------:R-:W-:Y:S02]  /*22d0*/  IMAD.SHL.U32 R3, R0.reuse, 0x10, RZ ;  /* 0x0000001000037824 */ /* 0x040fe400078e00ff */
[----:B-----5:R-:W-:Y:S01]  /*22e0*/  IMAD.SHL.U32 R4, R0, 0x2, RZ ;  /* 0x0000000200047824 */ /* 0x020fe200078e00ff */
[----:B------:R-:W-:Y:S04]  /*22f0*/  BSSY.RECONVERGENT B4, `(.L_x_68) ;  /* 0x0000004000047945 */ /* 0x000fe80003800200 */
[----:B------:R-:W-:Y:S05]  /*2300*/  @P3 BRA `(.L_x_69) ;  /* 0x0000000000083947 */ /* 0x000fea0003800000 */
[----:B------:R-:W2:Y:S02]  /*2310*/  SYNCS.CCTL.IV [UR8+0xc000] ;  /* 0x00c00000ff0079b1 */ /* 0x000ea40008000008 */
[----:B--2---:R-:W2:Y:S02]  /*2320*/  SYNCS.CCTL.IV [UR8+0xc020] ;  /* 0x00c02000ff0079b1 */ /* 0x004ea40008000008 */
.L_x_69:
[----:B------:R-:W-:Y:S05]  /*2330*/  BSYNC.RECONVERGENT B4 ;  /* 0x0000000000047941 */ /* 0x000fea0003800200 */
.L_x_68:
[----:B--2---:R-:W-:Y:S06]  /*2340*/  BAR.SYNC.DEFER_BLOCKING 0x0 ;  /* 0x0000000000007b1d */ /* 0x004fec0000010000 */
[----:B------:R-:W-:Y:S04]  /*2350*/  BSSY.RECONVERGENT B4, `(.L_x_70) ;  /* 0x0000004000047945 */ /* 0x000fe80003800200 */
[----:B------:R-:W-:Y:S05]  /*2360*/  @P3 BRA `(.L_x_71) ;  /* 0x0000000000083947 */ /* 0x000fea0003800000 */
[----:B------:R-:W2:Y:S02]  /*2370*/  SYNCS.CCTL.IV [UR8+0xc008] ;  /* 0x00c00800ff0079b1 */ /* 0x000ea40008000008 */
[----:B--2---:R-:W2:Y:S02]  /*2380*/  SYNCS.CCTL.IV [UR8+0xc028] ;  /* 0x00c02800ff0079b1 */ /* 0x004ea40008000008 */
.L_x_71:
[----:B------:R-:W-:Y:S05]  /*2390*/  BSYNC.RECONVERGENT B4 ;  /* 0x0000000000047941 */ /* 0x000fea0003800200 */
.L_x_70:
[----:B--2---:R-:W-:Y:S06]  /*23a0*/  BAR.SYNC.DEFER_BLOCKING 0x0 ;  /* 0x0000000000007b1d */ /* 0x004fec0000010000 */
[----:B------:R-:W-:Y:S04]  /*23b0*/  BSSY.RECONVERGENT B4, `(.L_x_72) ;  /* 0x0000004000047945 */ /* 0x000fe80003800200 */
[----:B------:R-:W-:Y:S05]  /*23c0*/  @P3 BRA `(.L_x_73) ;  /* 0x0000000000083947 */ /* 0x000fea0003800000 */
[----:B------:R-:W2:Y:S02]  /*23d0*/  SYNCS.CCTL.IV [UR8+0xc010] ;  /* 0x00c01000ff0079b1 */ /* 0x000ea40008000008 */
[----:B--2---:R-:W2:Y:S02]  /*23e0*/  SYNCS.CCTL.IV [UR8+0xc030] ;  /* 0x00c03000ff0079b1 */ /* 0x004ea40008000008 */
.L_x_73:
[----:B------:R-:W-:Y:S05]  /*23f0*/  BSYNC.RECONVERGENT B4 ;  /* 0x0000000000047941 */ /* 0x000fea0003800200 */
.L_x_72:
[----:B--2---:R-:W-:Y:S06]  /*2400*/  BAR.SYNC.DEFER_BLOCKING 0x0 ;  /* 0x0000000000007b1d */ /* 0x004fec0000010000 */
[----:B------:R-:W-:Y:S04]  /*2410*/  BSSY.RECONVERGENT B4, `(.L_x_74) ;  /* 0x0000004000047945 */ /* 0x000fe80003800200 */
[----:B------:R-:W-:Y:S05]  /*2420*/  @P3 BRA `(.L_x_75) ;  /* 0x0000000000083947 */ /* 0x000fea0003800000 */
[----:B------:R-:W2:Y:S02]  /*2430*/  SYNCS.CCTL.IV [UR8+0xc018] ;  /* 0x00c01800ff0079b1 */ /* 0x000ea40008000008 */
[----:B--2---:R-:W2:Y:S02]  /*2440*/  SYNCS.CCTL.IV [UR8+0xc038] ;  /* 0x00c03800ff0079b1 */ /* 0x004ea40008000008 */
.L_x_75:
[----:B------:R-:W-:Y:S05]  /*2450*/  BSYNC.RECONVERGENT B4 ;  /* 0x0000000000047941 */ /* 0x000fea0003800200 */
.L_x_74:
[----:B------:R-:W-:Y:S01]  /*2460*/  USHF.L.U32 UR4, UR22, 0x15, URZ ;  /* 0x0000001516047899 */ /* 0x000fe200080006ff */
[----:B------:R-:W-:Y:S01]  /*2470*/  SHF.R.U32.HI R5, RZ, 0x1, R0 ;  /* 0x00000001ff057819 */ /* 0x000fe20000011600 */
[----:B------:R-:W-:Y:S01]  /*2480*/  USHF.L.U32 UR22, UR22, 0x4, URZ ;  /* 0x0000000416167899 */ /* 0x000fe200080006ff */
[----:B------:R-:W-:Y:S01]  /*2490*/  LOP3.LUT R2, R2, 0x1800, RZ, 0xc0, !PT ;  /* 0x0000180002027812 */ /* 0x000fe200078ec0ff */
[----:B------:R-:W-:Y:S01]  /*24a0*/  ULOP3.LUT UR4, UR4, 0x600000, URZ, 0xc0, !UPT ;  /* 0x0060000004047892 */ /* 0x000fe2000f8ec0ff */
[----:B------:R-:W-:Y:S01]  /*24b0*/  LOP3.LUT R4, R4, 0x20, RZ, 0xc0, !PT ;  /* 0x0000002004047812 */ /* 0x000fe200078ec0ff */
[----:B------:R-:W-:Y:S01]  /*24c0*/  ULOP3.LUT UR22, UR22, 0x40, URZ, 0xc0, !UPT ;  /* 0x0000004016167892 */ /* 0x000fe2000f8ec0ff */
[----:B------:R-:W-:Y:S01]  /*24d0*/  LOP3.LUT R2, R2, 0x70, R3, 0xf8, !PT ;  /* 0x0000007002027812 */ /* 0x000fe200078ef803 */
[----:B------:R-:W-:Y:S01]  /*24e0*/  IMAD.SHL.U32 R0, R0, 0x80, RZ ;  /* 0x0000008000007824 */ /* 0x000fe200078e00ff */
[----:B------:R-:W-:Y:S01]  /*24f0*/  LOP3.LUT R5, R4, 0x40, R5, 0xf8, !PT ;  /* 0x0000004004057812 */ /* 0x000fe200078ef805 */
[----:B------:R-:W-:Y:S01]  /*2500*/  UIADD3 UR4, UPT, UPT, UR22, UR4, UR23 ;  /* 0x0000000416047290 */ /* 0x000fe2000fffe017 */
[----:B------:R-:W-:-:S02]  /*2510*/  ELECT P0, URZ, PT ;  /* 0x0000000000ff782f */ /* 0x000fc40003800000 */
[----:B------:R-:W-:Y:S01]  /*2520*/  LOP3.LUT R5, R2, R5, RZ, 0x3c, !PT ;  /* 0x0000000502057212 */ /* 0x000fe200078e3cff */
[----:B------:R-:W-:Y:S01]  /*2530*/  UMOV UR9, UR19 ;  /* 0x0000001300097c82 */ /* 0x000fe20008000000 */
[----:B------:R-:W-:Y:S01]  /*2540*/  UMOV UR10, UR15 ;  /* 0x0000000f000a7c82 */ /* 0x000fe20008000000 */
[----:B------:R-:W-:Y:S02]  /*2550*/  ISETP.LT.U32.AND P0, PT, R36, 0x20, P0 ;  /* 0x000000202400780c */ /* 0x000fe40000701070 */
[----:B------:R-:W-:Y:S02]  /*2560*/  LOP3.LUT R0, R5, 0x780, R0, 0xf8, !PT ;  /* 0x0000078005007812 */ /* 0x000fe400078ef800 */
[----:B------:R-:W-:Y:S01]  /*2570*/  LDTM.16dp32bit_t0_t15.x32 R4, tmem[UR4] ;  /* 0x00000004000479ee */ /* 0x000fe20008a80000 */
[----:B------:R-:W3:Y:S01]  /*2580*/  LDTM.16dp32bit_t16_t31.x32 R4, tmem[UR4+0x20] ;  /* 0x00002004000479ee */ /* 0x000ee20008aa0000 */
[----:B------:R-:W-:Y:S01]  /*2590*/  NOP ;  /* 0x0000000000007918 */ /* 0x000fe20000000000 */
[----:B------:R-:W-:-:S06]  /*25a0*/  LOP3.LUT R2, R0, 0x10, RZ, 0x3c, !PT ;  /* 0x0000001000027812 */ /* 0x000fcc00078e3cff */
[----:B---3--:R-:W-:Y:S01]  /*25b0*/  VOTEU.ANY UP1, P0 ;  /* 0x0000000000ff7886 */ /* 0x008fe20000020100 */
[----:B------:R-:W-:Y:S01]  /*25c0*/  VOTEU.ANY UP0, P0 ;  /* 0x0000000000ff7886 */ /* 0x000fe20000000100 */
[----:B------:R-:W-:Y:S02]  /*25d0*/  F2FP.SATFINITE.E4M3.F32.PACK_AB_MERGE_C R6, R7, R6, RZ ;  /* 0x000000060706723e */ /* 0x000fe400048070ff */
[----:B------:R-:W-:Y:S02]  /*25e0*/  F2FP.SATFINITE.E4M3.F32.PACK_AB_MERGE_C R10, R11, R10, RZ ;  /* 0x0000000a0b0a723e */ /* 0x000fe400048070ff */
[----:B------:R-:W-:Y:S02]  /*25f0*/  F2FP.SATFINITE.E4M3.F32.PACK_AB_MERGE_C R14, R15, R14, RZ ;  /* 0x0000000e0f0e723e */ /* 0x000fe400048070ff */
[----:B------:R-:W-:Y:S02]  /*2600*/  F2FP.SATFINITE.E4M3.F32.PACK_AB_MERGE_C R7, R19, R18, RZ ;  /* 0x000000121307723e */ /* 0x000fe400048070ff */
[----:B------:R-:W-:-:S02]  /*2610*/  F2FP.SATFINITE.E4M3.F32.PACK_AB_MERGE_C R22, R23, R22, RZ ;  /* 0x000000161716723e */ /* 0x000fc400048070ff */
[----:B------:R-:W-:Y:S02]  /*2620*/  F2FP.SATFINITE.E4M3.F32.PACK_AB_MERGE_C R26, R27, R26, RZ ;  /* 0x0000001a1b1a723e */ /* 0x000fe400048070ff */
[----:B------:R-:W-:Y:S02]  /*2630*/  F2FP.SATFINITE.E4M3.F32.PACK_AB_MERGE_C R30, R31, R30, RZ ;  /* 0x0000001e1f1e723e */ /* 0x000fe400048070ff */
[----:B------:R-:W-:Y:S02]  /*2640*/  F2FP.SATFINITE.E4M3.F32.PACK_AB_MERGE_C R34, R35, R34, RZ ;  /* 0x000000222322723e */ /* 0x000fe400048070ff */
[----:B------:R-:W-:Y:S02]  /*2650*/  F2FP.SATFINITE.E4M3.F32.PACK_AB_MERGE_C R4, R5, R4, R6 ;  /* 0x000000040504723e */ /* 0x000fe40004807006 */
[----:B------:R-:W-:Y:S02]  /*2660*/  F2FP.SATFINITE.E4M3.F32.PACK_AB_MERGE_C R5, R9, R8, R10 ;  /* 0x000000080905723e */ /* 0x000fe4000480700a */
[----:B------:R-:W-:-:S02]  /*2670*/  F2FP.SATFINITE.E4M3.F32.PACK_AB_MERGE_C R6, R13, R12, R14 ;  /* 0x0000000c0d06723e */ /* 0x000fc4000480700e */
[----:B------:R-:W-:Y:S02]  /*2680*/  F2FP.SATFINITE.E4M3.F32.PACK_AB_MERGE_C R7, R17, R16, R7 ;  /* 0x000000101107723e */ /* 0x000fe40004807007 */
[----:B------:R-:W-:Y:S02]  /*2690*/  F2FP.SATFINITE.E4M3.F32.PACK_AB_MERGE_C R20, R21, R20, R22 ;  /* 0x000000141514723e */ /* 0x000fe40004807016 */
[----:B------:R-:W-:Y:S01]  /*26a0*/  F2FP.SATFINITE.E4M3.F32.PACK_AB_MERGE_C R21, R25, R24, R26 ;  /* 0x000000181915723e */ /* 0x000fe2000480701a */
[----:B--2---:R2:W-:Y:S01]  /*26b0*/  STS.128 [R0+UR8], R4 ;  /* 0x0000000400007988 */ /* 0x0045e20008000c08 */
[----:B------:R-:W-:Y:S02]  /*26c0*/  F2FP.SATFINITE.E4M3.F32.PACK_AB_MERGE_C R22, R29, R28, R30 ;  /* 0x0000001c1d16723e */ /* 0x000fe4000480701e */
[----:B------:R-:W-:-:S05]  /*26d0*/  F2FP.SATFINITE.E4M3.F32.PACK_AB_MERGE_C R23, R33, R32, R34 ;  /* 0x000000202117723e */ /* 0x000fca0004807022 */
[----:B------:R2:W-:Y:S01]  /*26e0*/  STS.128 [R2+UR8], R20 ;  /* 0x0000001402007988 */ /* 0x0005e20008000c08 */
[----:B------:R3:W-:Y:S06]  /*26f0*/  MEMBAR.ALL.CTA ;  /* 0x0000000000007992 */ /* 0x0007ec0000008000 */
[----:B---3--:R-:W3:Y:S02]  /*2700*/  FENCE.VIEW.ASYNC.S ;  /* 0x00000000000073c6 */ /* 0x008ee40000000000 */
[----:B---3--:R-:W-:Y:S06]  /*2710*/  BAR.SYNC.DEFER_BLOCKING 0x0 ;  /* 0x0000000000007b1d */ /* 0x008fec0000010000 */
[----:B------:R2:W-:Y:S01]  /*2720*/  @UP1 UTMASTG.2D [UR8], [UR20] ;  /* 0x00000008140013b5 */ /* 0x0005e20008008000 */
[----:B------:R0:W-:Y:S01]  /*2730*/  UTMACMDFLUSH ;  /* 0x00000000000079b7 */ /* 0x0001e20000000000 */
[----:B------:R-:W-:-:S04]  /*2740*/  DEPBAR.LE SB0, 0x0 ;  /* 0x000080000000791a */ /* 0x000fc80000000000 */
[----:B------:R-:W-:Y:S08]  /*2750*/  BAR.SYNC.DEFER_BLOCKING 0x0 ;  /* 0x0000000000007b1d */ /* 0x000ff00000010000 */
[----:B------:R-:W-:Y:S06]  /*2760*/  BAR.SYNC.DEFER_BLOCKING 0x0 ;  /* 0x0000000000007b1d */ /* 0x000fec0000010000 */
[----:B--2---:R-:W-:Y:S05]  /*2770*/  @P2 BRA `(.L_x_76) ;  /* 0x0000000000a02947 */ /* 0x004fea0003800000 */
[----:B------:R-:W2:Y:S01]  /*2780*/  S2UR UR5, SR_CgaCtaId ;  /* 0x00000000000579c3 */ /* 0x000ea20000008800 */
[----:B------:R-:W-:Y:S01]  /*2790*/  NOP ;  /* 0x0000000000007918 */ /* 0x000fe20000000000 */
[----:B------:R-:W-:Y:S01]  /*27a0*/  UMOV UR4, 0x50 ;  /* 0x0000005000047882 */ /* 0x000fe20000000000 */
[----:B------:R-:W-:Y:S02]  /*27b0*/  IMAD.U32 R0, RZ, RZ, UR23 ;  /* 0x00000017ff007e24 */ /* 0x000fe4000f8e00ff */
[----:B------:R-:W-:Y:S02]  /*27c0*/  IMAD.MOV.U32 R3, RZ, RZ, 0xf ;  /* 0x0000000fff037424 */ /* 0x000fe400078e00ff */
[----:B------:R-:W-:Y:S01]  /*27d0*/  IMAD.MOV.U32 R7, RZ, RZ, 0x1 ;  /* 0x00000001ff077424 */ /* 0x000fe200078e00ff */
[----:B------:R-:W-:-:S04]  /*27e0*/  LOP3.LUT R0, R0, 0xffff, RZ, 0xc0, !PT ;  /* 0x0000ffff00007812 */ /* 0x000fc800078ec0ff */
[----:B------:R-:W-:-:S05]  /*27f0*/  SHF.R.U32.HI R0, RZ, 0x5, R0 ;  /* 0x00000005ff007819 */ /* 0x000fca0000011600 */
[----:B------:R-:W-:Y:S01]  /*2800*/  VIADD R2, R0, 0x10 ;  /* 0x0000001000027836 */ /* 0x000fe20000000000 */
[----:B------:R-:W-:Y:S01]  /*2810*/  SHF.L.U32 R0, R3, R0, RZ ;  /* 0x0000000003007219 */ /* 0x000fe200000006ff */
[----:B--2---:R-:W-:-:S03]  /*2820*/  ULEA UR6, UR5, UR4, 0x18 ;  /* 0x0000000405067291 */ /* 0x004fc6000f8ec0ff */
[----:B------:R-:W-:-:S04]  /*2830*/  SHF.L.U32 R3, R7, R2, RZ ;  /* 0x0000000207037219 */ /* 0x000fc800000006ff */
[----:B------:R-:W-:Y:S02]  /*2840*/  LOP3.LUT R0, R3, R0, RZ, 0xfc, !PT ;  /* 0x0000000003007212 */ /* 0x000fe400078efcff */
[----:B------:R-:W2:Y:S02]  /*2850*/  LDS R5, [UR6] ;  /* 0x00000006ff057984 */ /* 0x000ea40008000800 */
[C---:B------:R-:W-:Y:S02]  /*2860*/  LOP3.LUT R2, R0.reuse, 0xffff, RZ, 0xc0, !PT ;  /* 0x0000ffff00027812 */ /* 0x040fe400078ec0ff */
[----:B--2---:R-:W-:-:S04]  /*2870*/  LOP3.LUT R3, R0, 0xffff, R5, 0x80, !PT ;  /* 0x0000ffff00037812 */ /* 0x004fc800078e8005 */
[----:B------:R-:W-:-:S13]  /*2880*/  ISETP.NE.AND P0, PT, R3, R2, PT ;  /* 0x000000020300720c */ /* 0x000fda0003f05270 */
[----:B------:R-:W-:Y:S05]  /*2890*/  @P0 BRA `(.L_x_77) ;  /* 0x0000000000500947 */ /* 0x000fea0003800000 */
[----:B------:R-:W-:Y:S02]  /*28a0*/  SHF.R.U32.HI R5, RZ, 0x10, R5 ;  /* 0x00000010ff057819 */ /* 0x000fe40000011605 */
[----:B------:R-:W-:-:S04]  /*28b0*/  SHF.R.U32.HI R2, RZ, 0x10, R0 ;  /* 0x00000010ff027819 */ /* 0x000fc80000011600 */
[----:B------:R-:W-:-:S04]  /*28c0*/  LOP3.LUT R5, R5, R2, RZ, 0xc0, !PT ;  /* 0x0000000205057212 */ /* 0x000fc800078ec0ff */
[----:B------:R-:W-:-:S13]  /*28d0*/  ISETP.NE.AND P0, PT, R5, R2, PT ;  /* 0x000000020500720c */ /* 0x000fda0003f05270 */
[----:B------:R-:W-:Y:S05]  /*28e0*/  @P0 BRA `(.L_x_78) ;  /* 0x0000000000300947 */ /* 0x000fea0003800000 */
[----:B------:R-:W-:Y:S01]  /*28f0*/  R2UR UR4, R0 ;  /* 0x00000000000472ca */ /* 0x000fe200000e0000 */
[----:B------:R-:W-:Y:S01]  /*2900*/  VOTEU.ANY UR5, UPT, PT ;  /* 0x0000000000057886 */ /* 0x000fe200038e0100 */
[----:B------:R-:W2:Y:S01]  /*2910*/  S2R R0, SR_LANEID ;  /* 0x0000000000007919 */ /* 0x000ea20000000000 */
[----:B------:R-:W-:-:S10]  /*2920*/  UFLO.U32 UR5, UR5 ;  /* 0x00000005000572bd */ /* 0x000fd400080e0000 */
[----:B------:R-:W-:-:S06]  /*2930*/  ULOP3.LUT UR4, URZ, UR4, URZ, 0x33, !UPT ;  /* 0x00000004ff047292 */ /* 0x000fcc000f8e33ff */
[----:B------:R-:W-:-:S04]  /*2940*/  IMAD.U32 R2, RZ, RZ, UR4 ;  /* 0x00000004ff027e24 */ /* 0x000fc8000f8e00ff */
[----:B------:R-:W3:Y:S02]  /*2950*/  REDUX UR7, R2 ;  /* 0x00000000020773c4 */ /* 0x000ee40000000000 */
[----:B------:R4:W-:Y:S01]  /*2960*/  UTCATOMSWS.AND URZ, UR4 ;  /* 0x0000000400ff79e3 */ /* 0x0009e20008000000 */
[----:B--2---:R-:W-:Y:S01]  /*2970*/  ISETP.EQ.U32.AND P0, PT, R0, UR5, PT ;  /* 0x0000000500007c0c */ /* 0x004fe2000bf02070 */
[----:B---3--:R-:W-:-:S12]  /*2980*/  IMAD.U32 R0, RZ, RZ, UR7 ;  /* 0x00000007ff007e24 */ /* 0x008fd8000f8e00ff */
[----:B------:R4:W-:Y:S01]  /*2990*/  @P0 ATOMS.AND RZ, [UR6], R0 ;  /* 0x00000000ffff098c */ /* 0x0009e2000a800006 */
[----:B------:R-:W-:Y:S05]  /*29a0*/  BRA `(.L_x_76) ;  /* 0x0000000000147947 */ /* 0x000fea0003800000 */
.L_x_78:
[----:B------:R-:W-:-:S07]  /*29b0*/  MOV R2, 0x29d0 ;  /* 0x000029d000027802 */ /* 0x000fce0000000f00 */
[----:B-1----:R-:W-:Y:S05]  /*29c0*/  CALL.REL.NOINC `($__internal_0_$__cuda_sm10x_tcgen05_guardrail_trap_col_being_dealloced_not_returned_by_alloc) ;  /* 0x0000000000447944 */ /* 0x002fea0003c00000 */
[----:B------:R-:W-:Y:S05]  /*29d0*/  BRA `(.L_x_76) ;  /* 0x0000000000087947 */ /* 0x000fea0003800000 */
.L_x_77:
[----:B------:R-:W-:-:S07]  /*29e0*/  MOV R2, 0x2a00 ;  /* 0x00002a0000027802 */ /* 0x000fce0000000f00 */
[----:B-1----:R-:W-:Y:S05]  /*29f0*/  CALL.REL.NOINC `($__internal_2_$__cuda_sm10x_tcgen05_guardrail_trap_unallocated_columns_being_dealloced) ;  /* 0x0000000000507944 */ /* 0x002fea0003c00000 */
.L_x_76:
[----:B------:R-:W-:Y:S01]  /*2a00*/  NOP ;  /* 0x0000000000007918 */ /* 0x000fe20000000000 */
[----:B----4-:R-:W-:Y:S05]  /*2a10*/  EXIT ;  /* 0x000000000000794d */ /* 0x010fea0003800000 */
.L_x_61:
[----:B------:R-:W2:Y:S02]  /*2a20*/  SYNCS.PHASECHK.TRANS64.TRYWAIT P0, [UR8+0xc000], RZ ;  /* 0x00c000ffff0075a7 */ /* 0x000ea40008001108 */
[----:B--2---:R-:W-:Y:S05]  /*2a30*/  @!P0 BRA `(.L_x_61) ;  /* 0xfffffffc00f88947 */ /* 0x004fea000383ffff */
[----:B------:R-:W-:Y:S05]  /*2a40*/  BRA `(.L_x_79) ;  /* 0xfffffff000707947 */ /* 0x000fea000383ffff */
.L_x_63:
[----:B------:R-:W2:Y:S02]  /*2a50*/  SYNCS.PHASECHK.TRANS64.TRYWAIT P1, [UR8+0xc020], RZ ;  /* 0x00c020ffff0075a7 */ /* 0x000ea40008021108 */
[----:B--2---:R-:W-:Y:S05]  /*2a60*/  @!P1 BRA `(.L_x_63) ;  /* 0xfffffffc00f89947 */ /* 0x004fea000383ffff */
[----:B------:R-:W-:Y:S05]  /*2a70*/  BRA `(.L_x_80) ;  /* 0xfffffff000e47947 */ /* 0x000fea000383ffff */
.L_x_64:
[----:B------:R-:W3:Y:S02]  /*2a80*/  SYNCS.PHASECHK.TRANS64.TRYWAIT P0, [UR28+0xc000], R2 ;  /* 0x00c00002ff0075a7 */ /* 0x000ee4000800111c */
[----:B---3--:R-:W-:Y:S05]  /*2a90*/  @!P0 BRA `(.L_x_64) ;  /* 0xfffffffc00f88947 */ /* 0x008fea000383ffff */
[----:B------:R-:W-:Y:S05]  /*2aa0*/  BRA `(.L_x_81) ;  /* 0xfffffff400647947 */ /* 0x000fea000383ffff */
.L_x_66:
[----:B------:R-:W3:Y:S02]  /*2ab0*/  SYNCS.PHASECHK.TRANS64.TRYWAIT P0, [UR28+0xc020], R2 ;  /* 0x00c02002ff0075a7 */ /* 0x000ee4000800111c */
[----:B---3--:R-:W-:Y:S05]  /*2ac0*/  @!P0 BRA `(.L_x_66) ;  /* 0xfffffffc00f88947 */ /* 0x008fea000383ffff */
[----:B------:R-:W-:Y:S05]  /*2ad0*/  BRA `(.L_x_82) ;  /* 0xfffffff400d47947 */ /* 0x000fea000383ffff */
        .weak           $__internal_0_$__cuda_sm10x_tcgen05_guardrail_trap_col_being_dealloced_not_returned_by_alloc
        .type           $__internal_0_$__cuda_sm10x_tcgen05_guardrail_trap_col_being_dealloced_not_returned_by_alloc,@function
        .size           $__internal_0_$__cuda_sm10x_tcgen05_guardrail_trap_col_being_dealloced_not_returned_by_alloc,($__internal_1_$__cuda_sm10x_tcgen05_guardrail_trap_phase_invalid_during_alloc - $__internal_0_$__cuda_sm10x_tcgen05_guardrail_trap_col_being_dealloced_not_returned_by_alloc)
$__internal_0_$__cuda_sm10x_tcgen05_guardrail_trap_col_being_dealloced_not_returned_by_alloc:
[----:B------:R-:W-:Y:S05]  /*2ae0*/  BPT.TRAP 0x1 ;  /* 0x000000040000795c */ /* 0x000fea0000300000 */
[----:B------:R-:W-:-:S04]  /*2af0*/  IMAD.MOV.U32 R3, RZ, RZ, 0x0 ;  /* 0x00000000ff037424 */ /* 0x000fc800078e00ff */
[----:B------:R-:W-:Y:S05]  /*2b00*/  RET.REL.NODEC R2 `(gluon_tcgen05) ;  /* 0xffffffd4023c7950 */ /* 0x000fea0003c3ffff */
        .weak           $__internal_1_$__cuda_sm10x_tcgen05_guardrail_trap_phase_invalid_during_alloc
        .type           $__internal_1_$__cuda_sm10x_tcgen05_guardrail_trap_phase_invalid_during_alloc,@function
        .size           $__internal_1_$__cuda_sm10x_tcgen05_guardrail_trap_phase_invalid_during_alloc,($__internal_2_$__cuda_sm10x_tcgen05_guardrail_trap_unallocated_columns_being_dealloced - $__internal_1_$__cuda_sm10x_tcgen05_guardrail_trap_phase_invalid_during_alloc)
$__internal_1_$__cuda_sm10x_tcgen05_guardrail_trap_phase_invalid_during_alloc:
[----:B------:R-:W-:Y:S05]  /*2b10*/  BPT.TRAP 0x1 ;  /* 0x000000040000795c */ /* 0x000fea0000300000 */
[----:B------:R-:W-:-:S04]  /*2b20*/  IMAD.MOV.U32 R3, RZ, RZ, 0x0 ;  /* 0x00000000ff037424 */ /* 0x000fc800078e00ff */
[----:B------:R-:W-:Y:S05]  /*2b30*/  RET.REL.NODEC R2 `(gluon_tcgen05) ;  /* 0xffffffd402307950 */ /* 0x000fea0003c3ffff */
        .weak           $__internal_2_$__cuda_sm10x_tcgen05_guardrail_trap_unallocated_columns_being_dealloced
        .type           $__internal_2_$__cuda_sm10x_tcgen05_guardrail_trap_unallocated_columns_being_dealloced,@function
        .size           $__internal_2_$__cuda_sm10x_tcgen05_guardrail_trap_unallocated_columns_being_dealloced,(.L_x_86 - $__internal_2_$__cuda_sm10x_tcgen05_guardrail_trap_unallocated_columns_being_dealloced)
$__internal_2_$__cuda_sm10x_tcgen05_guardrail_trap_unallocated_columns_being_dealloced:
[----:B------:R-:W-:Y:S05]  /*2b40*/  BPT.TRAP 0x1 ;  /* 0x000000040000795c */ /* 0x000fea0000300000 */
[----:B------:R-:W-:-:S04]  /*2b50*/  IMAD.MOV.U32 R3, RZ, RZ, 0x0 ;  /* 0x00000000ff037424 */ /* 0x000fc800078e00ff */
[----:B------:R-:W-:Y:S05]  /*2b60*/  RET.REL.NODEC R2 `(gluon_tcgen05) ;  /* 0xffffffd402247950 */ /* 0x000fea0003c3ffff */
.L_x_83:
[----:B------:R-:W-:-:S00]  /*2b70*/  BRA `(.L_x_83) ;  /* 0xfffffffc00fc7947 */ /* 0x000fc0000383ffff */
[----:B------:R-:W-:-:S00]  /*2b80*/  NOP ;  /* 0x0000000000007918 */ /* 0x000fc00000000000 */
[----:B------:R-:W-:-:S00]  /*2b90*/  NOP ;  /* 0x0000000000007918 */ /* 0x000fc00000000000 */
[----:B------:R-:W-:-:S00]  /*2ba0*/  NOP ;  /* 0x0000000000007918 */ /* 0x000fc00000000000 */
[----:B------:R-:W-:-:S00]  /*2bb0*/  NOP ;  /* 0x0000000000007918 */ /* 0x000fc00000000000 */
[----:B------:R-:W-:-:S00]  /*2bc0*/  NOP ;  /* 0x0000000000007918 */ /* 0x000fc00000000000 */
[----:B------:R-:W-:-:S00]  /*2bd0*/  NOP ;  /* 0x0000000000007918 */ /* 0x000fc00000000000 */
[----:B------:R-:W-:-:S00]  /*2be0*/  NOP ;  /* 0x0000000000007918 */ /* 0x000fc00000000000 */
[----:B------:R-:W-:-:S00]  /*2bf0*/  NOP ;  /* 0x0000000000007918 */ /* 0x000fc00000000000 */
.L_x_86:


//--------------------- .nv.shared.gluon_tcgen05  --------------------------
	.section	.nv.shared.gluon_tcgen05,"aw",@nobits
	.sectionflags	@""
	.align	16
	.zero		1024


//--------------------- .nv.shared.reserved.0     --------------------------
	.section	.nv.shared.reserved.0,"aw",@nobits
	.align	8
	.weak		__nv_reservedSMEM_offset_0_alias
	.size		__nv_reservedSMEM_offset_0_alias, 0, 64
	.other		__nv_reservedSMEM_offset_0_alias,@"STO_CUDA_RESERVED_SHARED STV_DEFAULT"
__nv_reservedSMEM_offset_0_alias:
	.zero		0
.nv.shared.reserved.0:
	.zero		64
	.weak		__nv_reservedSMEM_allocation_phase
	.type		__nv_reservedSMEM_allocation_phase,@object
	.size		__nv_reservedSMEM_allocation_phase,(.L_0 - __nv_reservedSMEM_allocation_phase)
__nv_reservedSMEM_allocation_phase:
	.zero		1
.L_0:
	.zero		7
	.weak		__nv_reservedSMEM_devtool_atexit_pc
	.type		__nv_reservedSMEM_devtool_atexit_pc,@object
	.size		__nv_reservedSMEM_devtool_atexit_pc,(__nv_reservedSMEM_allocation_mask - __nv_reservedSMEM_devtool_atexit_pc)
__nv_reservedSMEM_devtool_atexit_pc:
	.zero		8
	.weak		__nv_reservedSMEM_allocation_mask
	.type		__nv_reservedSMEM_allocation_mask,@object
	.size		__nv_reservedSMEM_allocation_mask,(.L_2 - __nv_reservedSMEM_allocation_mask)
__nv_reservedSMEM_allocation_mask:
	.zero		4
.L_2:


//--------------------- .nv.constant0.gluon_tcgen05 --------------------------
	.section	.nv.constant0.gluon_tcgen05,"a",@progbits
	.sectionflags	@""
	.align	4
.nv.constant0.gluon_tcgen05:
	.zero		976


//--------------------- SYMBOLS --------------------------

	.type		.nv.reservedSmem.offset0,@object
	.size		.nv.reservedSmem.offset0,0x4
	.type		.nv.reservedSmem.cap,@object
	.size		.nv.reservedSmem.cap,0x4
